	.headerflags	@"EF_CUDA_TEXMODE_UNIFIED EF_CUDA_64BIT_ADDRESS EF_CUDA_SM75 EF_CUDA_VIRTUAL_SM(EF_CUDA_SM75)"
	.elftype	@"ET_EXEC"


//--------------------- .nv.info                  --------------------------
	.section	.nv.info,"",@"SHT_CUDA_INFO"
	.align	4


	//----- nvinfo : EIATTR_REGCOUNT
	.align		4
        /*0000*/ 	.byte	0x04, 0x2f
        /*0002*/ 	.short	(.L_9 - .L_8)
	.align		4
.L_8:
        /*0004*/ 	.word	index@(_Z4test6float4PS_)
        /*0008*/ 	.word	0x0000000a


	//----- nvinfo : EIATTR_MAX_STACK_SIZE
	.align		4
.L_9:
        /*000c*/ 	.byte	0x04, 0x23
        /*000e*/ 	.short	(.L_11 - .L_10)
	.align		4
.L_10:
        /*0010*/ 	.word	index@(_Z4test6float4PS_)
        /*0014*/ 	.word	0x00000000


	//----- nvinfo : EIATTR_MIN_STACK_SIZE
	.align		4
.L_11:
        /*0018*/ 	.byte	0x04, 0x12
        /*001a*/ 	.short	(.L_13 - .L_12)
	.align		4
.L_12:
        /*001c*/ 	.word	index@(_Z4test6float4PS_)
        /*0020*/ 	.word	0x00000000


	//----- nvinfo : EIATTR_FRAME_SIZE
	.align		4
.L_13:
        /*0024*/ 	.byte	0x04, 0x11
        /*0026*/ 	.short	(.L_15 - .L_14)
	.align		4
.L_14:
        /*0028*/ 	.word	index@(_Z4test6float4PS_)
        /*002c*/ 	.word	0x00000000


	//----- nvinfo : EIATTR_REGCOUNT
	.align		4
.L_15:
        /*0030*/ 	.byte	0x04, 0x2f
        /*0032*/ 	.short	(.L_17 - .L_16)
	.align		4
.L_16:
        /*0034*/ 	.word	index@(_Z10local_testiiPi)
        /*0038*/ 	.word	0x0000000d


	//----- nvinfo : EIATTR_MAX_STACK_SIZE
	.align		4
.L_17:
        /*003c*/ 	.byte	0x04, 0x23
        /*003e*/ 	.short	(.L_19 - .L_18)
	.align		4
.L_18:
        /*0040*/ 	.word	index@(_Z10local_testiiPi)
        /*0044*/ 	.word	0x00000000


	//----- nvinfo : EIATTR_MIN_STACK_SIZE
	.align		4
.L_19:
        /*0048*/ 	.byte	0x04, 0x12
        /*004a*/ 	.short	(.L_21 - .L_20)
	.align		4
.L_20:
        /*004c*/ 	.word	index@(_Z10local_testiiPi)
        /*0050*/ 	.word	0x00000048


	//----- nvinfo : EIATTR_FRAME_SIZE
	.align		4
.L_21:
        /*0054*/ 	.byte	0x04, 0x11
        /*0056*/ 	.short	(.L_23 - .L_22)
	.align		4
.L_22:
        /*0058*/ 	.word	index@(_Z10local_testiiPi)
        /*005c*/ 	.word	0x00000048


	//----- nvinfo : EIATTR_REGCOUNT
	.align		4
.L_23:
        /*0060*/ 	.byte	0x04, 0x2f
        /*0062*/ 	.short	(.L_25 - .L_24)
	.align		4
.L_24:
        /*0064*/ 	.word	index@(_Z5childPii)
        /*0068*/ 	.word	0x0000000e


	//----- nvinfo : EIATTR_MAX_STACK_SIZE
	.align		4
.L_25:
        /*006c*/ 	.byte	0x04, 0x23
        /*006e*/ 	.short	(.L_27 - .L_26)
	.align		4
.L_26:
        /*0070*/ 	.word	index@(_Z5childPii)
        /*0074*/ 	.word	0x00000000


	//----- nvinfo : EIATTR_MIN_STACK_SIZE
	.align		4
.L_27:
        /*0078*/ 	.byte	0x04, 0x12
        /*007a*/ 	.short	(.L_29 - .L_28)
	.align		4
.L_28:
        /*007c*/ 	.word	index@(_Z5childPii)
        /*0080*/ 	.word	0x00000000


	//----- nvinfo : EIATTR_FRAME_SIZE
	.align		4
.L_29:
        /*0084*/ 	.byte	0x04, 0x11
        /*0086*/ 	.short	(.L_31 - .L_30)
	.align		4
.L_30:
        /*0088*/ 	.word	index@(_Z5childPii)
        /*008c*/ 	.word	0x00000000


	//----- nvinfo : EIATTR_REGCOUNT
	.align		4
.L_31:
        /*0090*/ 	.byte	0x04, 0x2f
        /*0092*/ 	.short	(.L_33 - .L_32)
	.align		4
.L_32:
        /*0094*/ 	.word	index@(_Z11nvinfo_testiiPi)
        /*0098*/ 	.word	0x0000000a


	//----- nvinfo : EIATTR_MAX_STACK_SIZE
	.align		4
.L_33:
        /*009c*/ 	.byte	0x04, 0x23
        /*009e*/ 	.short	(.L_35 - .L_34)
	.align		4
.L_34:
        /*00a0*/ 	.word	index@(_Z11nvinfo_testiiPi)
        /*00a4*/ 	.word	0x00000000


	//----- nvinfo : EIATTR_MIN_STACK_SIZE
	.align		4
.L_35:
        /*00a8*/ 	.byte	0x04, 0x12
        /*00aa*/ 	.short	(.L_37 - .L_36)
	.align		4
.L_36:
        /*00ac*/ 	.word	index@(_Z11nvinfo_testiiPi)
        /*00b0*/ 	.word	0x00000000


	//----- nvinfo : EIATTR_FRAME_SIZE
	.align		4
.L_37:
        /*00b4*/ 	.byte	0x04, 0x11
        /*00b6*/ 	.short	(.L_39 - .L_38)
	.align		4
.L_38:
        /*00b8*/ 	.word	index@(_Z11nvinfo_testiiPi)
        /*00bc*/ 	.word	0x00000000


	//----- nvinfo : EIATTR_REGCOUNT
	.align		4
.L_39:
        /*00c0*/ 	.byte	0x04, 0x2f
        /*00c2*/ 	.short	(.L_41 - .L_40)
	.align		4
.L_40:
        /*00c4*/ 	.word	index@(_Z11shared_testfPf)
        /*00c8*/ 	.word	0x0000000c


	//----- nvinfo : EIATTR_MAX_STACK_SIZE
	.align		4
.L_41:
        /*00cc*/ 	.byte	0x04, 0x23
        /*00ce*/ 	.short	(.L_43 - .L_42)
	.align		4
.L_42:
        /*00d0*/ 	.word	index@(_Z11shared_testfPf)
        /*00d4*/ 	.word	0x00000000


	//----- nvinfo : EIATTR_MIN_STACK_SIZE
	.align		4
.L_43:
        /*00d8*/ 	.byte	0x04, 0x12
        /*00da*/ 	.short	(.L_45 - .L_44)
	.align		4
.L_44:
        /*00dc*/ 	.word	index@(_Z11shared_testfPf)
        /*00e0*/ 	.word	0x00000000


	//----- nvinfo : EIATTR_FRAME_SIZE
	.align		4
.L_45:
        /*00e4*/ 	.byte	0x04, 0x11
        /*00e6*/ 	.short	(.L_47 - .L_46)
	.align		4
.L_46:
        /*00e8*/ 	.word	index@(_Z11shared_testfPf)
        /*00ec*/ 	.word	0x00000000


	//----- nvinfo : EIATTR_REGCOUNT
	.align		4
.L_47:
        /*00f0*/ 	.byte	0x04, 0x2f
        /*00f2*/ 	.short	(.L_49 - .L_48)
	.align		4
.L_48:
        /*00f4*/ 	.word	index@(_Z7argtestPiS_S_)
        /*00f8*/ 	.word	0x00000018


	//----- nvinfo : EIATTR_MAX_STACK_SIZE
	.align		4
.L_49:
        /*00fc*/ 	.byte	0x04, 0x23
        /*00fe*/ 	.short	(.L_51 - .L_50)
	.align		4
.L_50:
        /*0100*/ 	.word	index@($_Z7argtestPiS_S_$_Z2f7ii)
        /*0104*/ 	.word	0x00000000


	//----- nvinfo : EIATTR_MIN_STACK_SIZE
	.align		4
.L_51:
        /*0108*/ 	.byte	0x04, 0x12
        /*010a*/ 	.short	(.L_53 - .L_52)
	.align		4
.L_52:
        /*010c*/ 	.word	index@($_Z7argtestPiS_S_$_Z2f7ii)
        /*0110*/ 	.word	0x00000008


	//----- nvinfo : EIATTR_FRAME_SIZE
	.align		4
.L_53:
        /*0114*/ 	.byte	0x04, 0x11
        /*0116*/ 	.short	(.L_55 - .L_54)
	.align		4
.L_54:
        /*0118*/ 	.word	index@($_Z7argtestPiS_S_$_Z2f7ii)
        /*011c*/ 	.word	0x00000008


	//----- nvinfo : EIATTR_MAX_STACK_SIZE
	.align		4
.L_55:
        /*0120*/ 	.byte	0x04, 0x23
        /*0122*/ 	.short	(.L_57 - .L_56)
	.align		4
.L_56:
        /*0124*/ 	.word	index@($_Z7argtestPiS_S_$_Z2f6ii)
        /*0128*/ 	.word	0x00000000


	//----- nvinfo : EIATTR_MIN_STACK_SIZE
	.align		4
.L_57:
        /*012c*/ 	.byte	0x04, 0x12
        /*012e*/ 	.short	(.L_59 - .L_58)
	.align		4
.L_58:
        /*0130*/ 	.word	index@($_Z7argtestPiS_S_$_Z2f6ii)
        /*0134*/ 	.word	0x00000008


	//----- nvinfo : EIATTR_FRAME_SIZE
	.align		4
.L_59:
        /*0138*/ 	.byte	0x04, 0x11
        /*013a*/ 	.short	(.L_61 - .L_60)
	.align		4
.L_60:
        /*013c*/ 	.word	index@($_Z7argtestPiS_S_$_Z2f6ii)
        /*0140*/ 	.word	0x00000008


	//----- nvinfo : EIATTR_MAX_STACK_SIZE
	.align		4
.L_61:
        /*0144*/ 	.byte	0x04, 0x23
        /*0146*/ 	.short	(.L_63 - .L_62)
	.align		4
.L_62:
        /*0148*/ 	.word	index@($_Z7argtestPiS_S_$_Z2f5ii)
        /*014c*/ 	.word	0x00000000


	//----- nvinfo : EIATTR_MIN_STACK_SIZE
	.align		4
.L_63:
        /*0150*/ 	.byte	0x04, 0x12
        /*0152*/ 	.short	(.L_65 - .L_64)
	.align		4
.L_64:
        /*0154*/ 	.word	index@($_Z7argtestPiS_S_$_Z2f5ii)
        /*0158*/ 	.word	0x00000000


	//----- nvinfo : EIATTR_FRAME_SIZE
	.align		4
.L_65:
        /*015c*/ 	.byte	0x04, 0x11
        /*015e*/ 	.short	(.L_67 - .L_66)
	.align		4
.L_66:
        /*0160*/ 	.word	index@($_Z7argtestPiS_S_$_Z2f5ii)
        /*0164*/ 	.word	0x00000000


	//----- nvinfo : EIATTR_MAX_STACK_SIZE
	.align		4
.L_67:
        /*0168*/ 	.byte	0x04, 0x23
        /*016a*/ 	.short	(.L_69 - .L_68)
	.align		4
.L_68:
        /*016c*/ 	.word	index@($_Z7argtestPiS_S_$_Z2f4ii)
        /*0170*/ 	.word	0x00000000


	//----- nvinfo : EIATTR_MIN_STACK_SIZE
	.align		4
.L_69:
        /*0174*/ 	.byte	0x04, 0x12
        /*0176*/ 	.short	(.L_71 - .L_70)
	.align		4
.L_70:
        /*0178*/ 	.word	index@($_Z7argtestPiS_S_$_Z2f4ii)
        /*017c*/ 	.word	0x00000000


	//----- nvinfo : EIATTR_FRAME_SIZE
	.align		4
.L_71:
        /*0180*/ 	.byte	0x04, 0x11
        /*0182*/ 	.short	(.L_73 - .L_72)
	.align		4
.L_72:
        /*0184*/ 	.word	index@($_Z7argtestPiS_S_$_Z2f4ii)
        /*0188*/ 	.word	0x00000000


	//----- nvinfo : EIATTR_MAX_STACK_SIZE
	.align		4
.L_73:
        /*018c*/ 	.byte	0x04, 0x23
        /*018e*/ 	.short	(.L_75 - .L_74)
	.align		4
.L_74:
        /*0190*/ 	.word	index@($_Z7argtestPiS_S_$_Z2f3ii)
        /*0194*/ 	.word	0x00000000


	//----- nvinfo : EIATTR_MIN_STACK_SIZE
	.align		4
.L_75:
        /*0198*/ 	.byte	0x04, 0x12
        /*019a*/ 	.short	(.L_77 - .L_76)
	.align		4
.L_76:
        /*019c*/ 	.word	index@($_Z7argtestPiS_S_$_Z2f3ii)
        /*01a0*/ 	.word	0x00000000


	//----- nvinfo : EIATTR_FRAME_SIZE
	.align		4
.L_77:
        /*01a4*/ 	.byte	0x04, 0x11
        /*01a6*/ 	.short	(.L_79 - .L_78)
	.align		4
.L_78:
        /*01a8*/ 	.word	index@($_Z7argtestPiS_S_$_Z2f3ii)
        /*01ac*/ 	.word	0x00000000


	//----- nvinfo : EIATTR_MAX_STACK_SIZE
	.align		4
.L_79:
        /*01b0*/ 	.byte	0x04, 0x23
        /*01b2*/ 	.short	(.L_81 - .L_80)
	.align		4
.L_80:
        /*01b4*/ 	.word	index@($_Z7argtestPiS_S_$_Z2f2ii)
        /*01b8*/ 	.word	0x00000000


	//----- nvinfo : EIATTR_MIN_STACK_SIZE
	.align		4
.L_81:
        /*01bc*/ 	.byte	0x04, 0x12
        /*01be*/ 	.short	(.L_83 - .L_82)
	.align		4
.L_82:
        /*01c0*/ 	.word	index@($_Z7argtestPiS_S_$_Z2f2ii)
        /*01c4*/ 	.word	0x00000000


	//----- nvinfo : EIATTR_FRAME_SIZE
	.align		4
.L_83:
        /*01c8*/ 	.byte	0x04, 0x11
        /*01ca*/ 	.short	(.L_85 - .L_84)
	.align		4
.L_84:
        /*01cc*/ 	.word	index@($_Z7argtestPiS_S_$_Z2f2ii)
        /*01d0*/ 	.word	0x00000000


	//----- nvinfo : EIATTR_MAX_STACK_SIZE
	.align		4
.L_85:
        /*01d4*/ 	.byte	0x04, 0x23
        /*01d6*/ 	.short	(.L_87 - .L_86)
	.align		4
.L_86:
        /*01d8*/ 	.word	index@($_Z7argtestPiS_S_$_Z2f1ii)
        /*01dc*/ 	.word	0x00000000


	//----- nvinfo : EIATTR_MIN_STACK_SIZE
	.align		4
.L_87:
        /*01e0*/ 	.byte	0x04, 0x12
        /*01e2*/ 	.short	(.L_89 - .L_88)
	.align		4
.L_88:
        /*01e4*/ 	.word	index@($_Z7argtestPiS_S_$_Z2f1ii)
        /*01e8*/ 	.word	0x00000000


	//----- nvinfo : EIATTR_FRAME_SIZE
	.align		4
.L_89:
        /*01ec*/ 	.byte	0x04, 0x11
        /*01ee*/ 	.short	(.L_91 - .L_90)
	.align		4
.L_90:
        /*01f0*/ 	.word	index@($_Z7argtestPiS_S_$_Z2f1ii)
        /*01f4*/ 	.word	0x00000000


	//----- nvinfo : EIATTR_MAX_STACK_SIZE
	.align		4
.L_91:
        /*01f8*/ 	.byte	0x04, 0x23
        /*01fa*/ 	.short	(.L_93 - .L_92)
	.align		4
.L_92:
        /*01fc*/ 	.word	index@(_Z7argtestPiS_S_)
        /*0200*/ 	.word	0x00000000


	//----- nvinfo : EIATTR_MIN_STACK_SIZE
	.align		4
.L_93:
        /*0204*/ 	.byte	0x04, 0x12
        /*0206*/ 	.short	(.L_95 - .L_94)
	.align		4
.L_94:
        /*0208*/ 	.word	index@(_Z7argtestPiS_S_)
        /*020c*/ 	.word	0x00000030


	//----- nvinfo : EIATTR_FRAME_SIZE
	.align		4
.L_95:
        /*0210*/ 	.byte	0x04, 0x11
        /*0212*/ 	.short	(.L_97 - .L_96)
	.align		4
.L_96:
        /*0214*/ 	.word	index@(_Z7argtestPiS_S_)
        /*0218*/ 	.word	0x00000028
.L_97:


//--------------------- .nv.info._Z7argtestPiS_S_ --------------------------
	.section	.nv.info._Z7argtestPiS_S_,"",@"SHT_CUDA_INFO"
	.align	4


	//----- nvinfo : EIATTR_SW_WAR
	.align		4
        /*0000*/ 	.byte	0x04, 0x36
        /*0002*/ 	.short	(.L_99 - .L_98)
.L_98:
        /*0004*/ 	.word	0x00000001


	//----- nvinfo : EIATTR_CUDA_API_VERSION
	.align		4
.L_99:
        /*0008*/ 	.byte	0x04, 0x37
        /*000a*/ 	.short	(.L_101 - .L_100)
.L_100:
        /*000c*/ 	.word	0x0000006f


	//----- nvinfo : EIATTR_PARAM_CBANK
	.align		4
.L_101:
        /*0010*/ 	.byte	0x04, 0x0a
        /*0012*/ 	.short	(.L_103 - .L_102)
	.align		4
.L_102:
        /*0014*/ 	.word	index@(.nv.constant0._Z7argtestPiS_S_)
        /*0018*/ 	.short	0x0160
        /*001a*/ 	.short	0x0018


	//----- nvinfo : EIATTR_CBANK_PARAM_SIZE
	.align		4
.L_103:
        /*001c*/ 	.byte	0x03, 0x19
        /*001e*/ 	.short	0x0018


	//----- nvinfo : EIATTR_KPARAM_INFO
	.align		4
        /*0020*/ 	.byte	0x04, 0x17
        /*0022*/ 	.short	(.L_105 - .L_104)
.L_104:
        /*0024*/ 	.word	0x00000000
        /*0028*/ 	.short	0x0002
        /*002a*/ 	.short	0x0010
        /*002c*/ 	.byte	0x00, 0xf0, 0x21, 0x00


	//----- nvinfo : EIATTR_KPARAM_INFO
	.align		4
.L_105:
        /*0030*/ 	.byte	0x04, 0x17
        /*0032*/ 	.short	(.L_107 - .L_106)
.L_106:
        /*0034*/ 	.word	0x00000000
        /*0038*/ 	.short	0x0001
        /*003a*/ 	.short	0x0008
        /*003c*/ 	.byte	0x00, 0xf0, 0x21, 0x00


	//----- nvinfo : EIATTR_KPARAM_INFO
	.align		4
.L_107:
        /*0040*/ 	.byte	0x04, 0x17
        /*0042*/ 	.short	(.L_109 - .L_108)
.L_108:
        /*0044*/ 	.word	0x00000000
        /*0048*/ 	.short	0x0000
        /*004a*/ 	.short	0x0000
        /*004c*/ 	.byte	0x00, 0xf0, 0x21, 0x00


	//----- nvinfo : EIATTR_MAXREG_COUNT
	.align		4
.L_109:
        /*0050*/ 	.byte	0x03, 0x1b
        /*0052*/ 	.short	0x00ff


	//----- nvinfo : EIATTR_BINDLESS_SURFACE_BANK
	.align		4
        /*0054*/ 	.byte	0x02, 0x16
	.zero		1
	.zero		1


	//----- nvinfo : EIATTR_BINDLESS_TEXTURE_BANK
	.align		4
        /*0058*/ 	.byte	0x02, 0x15
	.zero		1
	.zero		1


	//----- nvinfo : EIATTR_EXTERNS
	.align		4
        /*005c*/ 	.byte	0x04, 0x0f
        /*005e*/ 	.short	(.L_111 - .L_110)


	//   ....[0]....
	.align		4
.L_110:
        /*0060*/ 	.word	index@(vprintf)


	//----- nvinfo : EIATTR_EXIT_INSTR_OFFSETS
	.align		4
.L_111:
        /*0064*/ 	.byte	0x04, 0x1c
        /*0066*/ 	.short	(.L_113 - .L_112)


	//   ....[0]....
.L_112:
        /*0068*/ 	.word	0x00000850


	//   ....[1]....
        /*006c*/ 	.word	0x00000930


	//----- nvinfo : EIATTR_CRS_STACK_SIZE
	.align		4
.L_113:
        /*0070*/ 	.byte	0x04, 0x1e
        /*0072*/ 	.short	(.L_115 - .L_114)
.L_114:
        /*0074*/ 	.word	0x00000000
.L_115:


//--------------------- .nv.info._Z11shared_testfPf --------------------------
	.section	.nv.info._Z11shared_testfPf,"",@"SHT_CUDA_INFO"
	.align	4


	//----- nvinfo : EIATTR_SW_WAR
	.align		4
        /*0000*/ 	.byte	0x04, 0x36
        /*0002*/ 	.short	(.L_117 - .L_116)
.L_116:
        /*0004*/ 	.word	0x00000001


	//----- nvinfo : EIATTR_CUDA_API_VERSION
	.align		4
.L_117:
        /*0008*/ 	.byte	0x04, 0x37
        /*000a*/ 	.short	(.L_119 - .L_118)
.L_118:
        /*000c*/ 	.word	0x0000006f


	//----- nvinfo : EIATTR_PARAM_CBANK
	.align		4
.L_119:
        /*0010*/ 	.byte	0x04, 0x0a
        /*0012*/ 	.short	(.L_121 - .L_120)
	.align		4
.L_120:
        /*0014*/ 	.word	index@(.nv.constant0._Z11shared_testfPf)
        /*0018*/ 	.short	0x0160
        /*001a*/ 	.short	0x0010


	//----- nvinfo : EIATTR_CBANK_PARAM_SIZE
	.align		4
.L_121:
        /*001c*/ 	.byte	0x03, 0x19
        /*001e*/ 	.short	0x0010


	//----- nvinfo : EIATTR_KPARAM_INFO
	.align		4
        /*0020*/ 	.byte	0x04, 0x17
        /*0022*/ 	.short	(.L_123 - .L_122)
.L_122:
        /*0024*/ 	.word	0x00000000
        /*0028*/ 	.short	0x0001
        /*002a*/ 	.short	0x0008
        /*002c*/ 	.byte	0x00, 0xf0, 0x21, 0x00


	//----- nvinfo : EIATTR_KPARAM_INFO
	.align		4
.L_123:
        /*0030*/ 	.byte	0x04, 0x17
        /*0032*/ 	.short	(.L_125 - .L_124)
.L_124:
        /*0034*/ 	.word	0x00000000
        /*0038*/ 	.short	0x0000
        /*003a*/ 	.short	0x0000
        /*003c*/ 	.byte	0x00, 0xf0, 0x11, 0x00


	//----- nvinfo : EIATTR_MAXREG_COUNT
	.align		4
.L_125:
        /*0040*/ 	.byte	0x03, 0x1b
        /*0042*/ 	.short	0x00ff


	//----- nvinfo : EIATTR_EXIT_INSTR_OFFSETS
	.align		4
        /*0044*/ 	.byte	0x04, 0x1c
        /*0046*/ 	.short	(.L_127 - .L_126)


	//   ....[0]....
.L_126:
        /*0048*/ 	.word	0x00000170
.L_127:


//--------------------- .nv.info._Z11nvinfo_testiiPi --------------------------
	.section	.nv.info._Z11nvinfo_testiiPi,"",@"SHT_CUDA_INFO"
	.align	4


	//----- nvinfo : EIATTR_SW_WAR
	.align		4
        /*0000*/ 	.byte	0x04, 0x36
        /*0002*/ 	.short	(.L_129 - .L_128)
.L_128:
        /*0004*/ 	.word	0x00000001


	//----- nvinfo : EIATTR_CUDA_API_VERSION
	.align		4
.L_129:
        /*0008*/ 	.byte	0x04, 0x37
        /*000a*/ 	.short	(.L_131 - .L_130)
.L_130:
        /*000c*/ 	.word	0x0000006f


	//----- nvinfo : EIATTR_PARAM_CBANK
	.align		4
.L_131:
        /*0010*/ 	.byte	0x04, 0x0a
        /*0012*/ 	.short	(.L_133 - .L_132)
	.align		4
.L_132:
        /*0014*/ 	.word	index@(.nv.constant0._Z11nvinfo_testiiPi)
        /*0018*/ 	.short	0x0160
        /*001a*/ 	.short	0x0010


	//----- nvinfo : EIATTR_CBANK_PARAM_SIZE
	.align		4
.L_133:
        /*001c*/ 	.byte	0x03, 0x19
        /*001e*/ 	.short	0x0010


	//----- nvinfo : EIATTR_KPARAM_INFO
	.align		4
        /*0020*/ 	.byte	0x04, 0x17
        /*0022*/ 	.short	(.L_135 - .L_134)
.L_134:
        /*0024*/ 	.word	0x00000000
        /*0028*/ 	.short	0x0002
        /*002a*/ 	.short	0x0008
        /*002c*/ 	.byte	0x00, 0xf0, 0x21, 0x00


	//----- nvinfo : EIATTR_KPARAM_INFO
	.align		4
.L_135:
        /*0030*/ 	.byte	0x04, 0x17
        /*0032*/ 	.short	(.L_137 - .L_136)
.L_136:
        /*0034*/ 	.word	0x00000000
        /*0038*/ 	.short	0x0001
        /*003a*/ 	.short	0x0004
        /*003c*/ 	.byte	0x00, 0xf0, 0x11, 0x00


	//----- nvinfo : EIATTR_KPARAM_INFO
	.align		4
.L_137:
        /*0040*/ 	.byte	0x04, 0x17
        /*0042*/ 	.short	(.L_139 - .L_138)
.L_138:
        /*0044*/ 	.word	0x00000000
        /*0048*/ 	.short	0x0000
        /*004a*/ 	.short	0x0000
        /*004c*/ 	.byte	0x00, 0xf0, 0x11, 0x00


	//----- nvinfo : EIATTR_MAXREG_COUNT
	.align		4
.L_139:
        /*0050*/ 	.byte	0x03, 0x1b
        /*0052*/ 	.short	0x00ff


	//----- nvinfo : EIATTR_EXIT_INSTR_OFFSETS
	.align		4
        /*0054*/ 	.byte	0x04, 0x1c
        /*0056*/ 	.short	(.L_141 - .L_140)


	//   ....[0]....
.L_140:
        /*0058*/ 	.word	0x000000c0


	//----- nvinfo : EIATTR_CTAIDZ_USED
	.align		4
.L_141:
        /*005c*/ 	.byte	0x01, 0x04
	.zero		2


//--------------------- .nv.info._Z5childPii      --------------------------
	.section	.nv.info._Z5childPii,"",@"SHT_CUDA_INFO"
	.align	4


	//----- nvinfo : EIATTR_SW_WAR
	.align		4
        /*0000*/ 	.byte	0x04, 0x36
        /*0002*/ 	.short	(.L_143 - .L_142)
.L_142:
        /*0004*/ 	.word	0x00000001


	//----- nvinfo : EIATTR_CUDA_API_VERSION
	.align		4
.L_143:
        /*0008*/ 	.byte	0x04, 0x37
        /*000a*/ 	.short	(.L_145 - .L_144)
.L_144:
        /*000c*/ 	.word	0x0000006f


	//----- nvinfo : EIATTR_PARAM_CBANK
	.align		4
.L_145:
        /*0010*/ 	.byte	0x04, 0x0a
        /*0012*/ 	.short	(.L_147 - .L_146)
	.align		4
.L_146:
        /*0014*/ 	.word	index@(.nv.constant0._Z5childPii)
        /*0018*/ 	.short	0x0160
        /*001a*/ 	.short	0x000c


	//----- nvinfo : EIATTR_CBANK_PARAM_SIZE
	.align		4
.L_147:
        /*001c*/ 	.byte	0x03, 0x19
        /*001e*/ 	.short	0x000c


	//----- nvinfo : EIATTR_KPARAM_INFO
	.align		4
        /*0020*/ 	.byte	0x04, 0x17
        /*0022*/ 	.short	(.L_149 - .L_148)
.L_148:
        /*0024*/ 	.word	0x00000000
        /*0028*/ 	.short	0x0001
        /*002a*/ 	.short	0x0008
        /*002c*/ 	.byte	0x00, 0xf0, 0x11, 0x00


	//----- nvinfo : EIATTR_KPARAM_INFO
	.align		4
.L_149:
        /*0030*/ 	.byte	0x04, 0x17
        /*0032*/ 	.short	(.L_151 - .L_150)
.L_150:
        /*0034*/ 	.word	0x00000000
        /*0038*/ 	.short	0x0000
        /*003a*/ 	.short	0x0000
        /*003c*/ 	.byte	0x00, 0xf0, 0x21, 0x00


	//----- nvinfo : EIATTR_MAXREG_COUNT
	.align		4
.L_151:
        /*0040*/ 	.byte	0x03, 0x1b
        /*0042*/ 	.short	0x00ff


	//----- nvinfo : EIATTR_EXIT_INSTR_OFFSETS
	.align		4
        /*0044*/ 	.byte	0x04, 0x1c
        /*0046*/ 	.short	(.L_153 - .L_152)


	//   ....[0]....
.L_152:
        /*0048*/ 	.word	0x00000230
.L_153:


//--------------------- .nv.info._Z10local_testiiPi --------------------------
	.section	.nv.info._Z10local_testiiPi,"",@"SHT_CUDA_INFO"
	.align	4


	//----- nvinfo : EIATTR_SW_WAR
	.align		4
        /*0000*/ 	.byte	0x04, 0x36
        /*0002*/ 	.short	(.L_155 - .L_154)
.L_154:
        /*0004*/ 	.word	0x00000001


	//----- nvinfo : EIATTR_CUDA_API_VERSION
	.align		4
.L_155:
        /*0008*/ 	.byte	0x04, 0x37
        /*000a*/ 	.short	(.L_157 - .L_156)
.L_156:
        /*000c*/ 	.word	0x0000006f


	//----- nvinfo : EIATTR_PARAM_CBANK
	.align		4
.L_157:
        /*0010*/ 	.byte	0x04, 0x0a
        /*0012*/ 	.short	(.L_159 - .L_158)
	.align		4
.L_158:
        /*0014*/ 	.word	index@(.nv.constant0._Z10local_testiiPi)
        /*0018*/ 	.short	0x0160
        /*001a*/ 	.short	0x0010


	//----- nvinfo : EIATTR_CBANK_PARAM_SIZE
	.align		4
.L_159:
        /*001c*/ 	.byte	0x03, 0x19
        /*001e*/ 	.short	0x0010


	//----- nvinfo : EIATTR_KPARAM_INFO
	.align		4
        /*0020*/ 	.byte	0x04, 0x17
        /*0022*/ 	.short	(.L_161 - .L_160)
.L_160:
        /*0024*/ 	.word	0x00000000
        /*0028*/ 	.short	0x0002
        /*002a*/ 	.short	0x0008
        /*002c*/ 	.byte	0x00, 0xf0, 0x21, 0x00


	//----- nvinfo : EIATTR_KPARAM_INFO
	.align		4
.L_161:
        /*0030*/ 	.byte	0x04, 0x17
        /*0032*/ 	.short	(.L_163 - .L_162)
.L_162:
        /*0034*/ 	.word	0x00000000
        /*0038*/ 	.short	0x0001
        /*003a*/ 	.short	0x0004
        /*003c*/ 	.byte	0x00, 0xf0, 0x11, 0x00


	//----- nvinfo : EIATTR_KPARAM_INFO
	.align		4
.L_163:
        /*0040*/ 	.byte	0x04, 0x17
        /*0042*/ 	.short	(.L_165 - .L_164)
.L_164:
        /*0044*/ 	.word	0x00000000
        /*0048*/ 	.short	0x0000
        /*004a*/ 	.short	0x0000
        /*004c*/ 	.byte	0x00, 0xf0, 0x11, 0x00


	//----- nvinfo : EIATTR_MAXREG_COUNT
	.align		4
.L_165:
        /*0050*/ 	.byte	0x03, 0x1b
        /*0052*/ 	.short	0x00ff


	//----- nvinfo : EIATTR_EXIT_INSTR_OFFSETS
	.align		4
        /*0054*/ 	.byte	0x04, 0x1c
        /*0056*/ 	.short	(.L_167 - .L_166)


	//   ....[0]....
.L_166:
        /*0058*/ 	.word	0x00000160
.L_167:


//--------------------- .nv.info._Z4test6float4PS_ --------------------------
	.section	.nv.info._Z4test6float4PS_,"",@"SHT_CUDA_INFO"
	.align	4


	//----- nvinfo : EIATTR_SW_WAR
	.align		4
        /*0000*/ 	.byte	0x04, 0x36
        /*0002*/ 	.short	(.L_169 - .L_168)
.L_168:
        /*0004*/ 	.word	0x00000001


	//----- nvinfo : EIATTR_CUDA_API_VERSION
	.align		4
.L_169:
        /*0008*/ 	.byte	0x04, 0x37
        /*000a*/ 	.short	(.L_171 - .L_170)
.L_170:
        /*000c*/ 	.word	0x0000006f


	//----- nvinfo : EIATTR_PARAM_CBANK
	.align		4
.L_171:
        /*0010*/ 	.byte	0x04, 0x0a
        /*0012*/ 	.short	(.L_173 - .L_172)
	.align		4
.L_172:
        /*0014*/ 	.word	index@(.nv.constant0._Z4test6float4PS_)
        /*0018*/ 	.short	0x0160
        /*001a*/ 	.short	0x0018


	//----- nvinfo : EIATTR_CBANK_PARAM_SIZE
	.align		4
.L_173:
        /*001c*/ 	.byte	0x03, 0x19
        /*001e*/ 	.short	0x0018


	//----- nvinfo : EIATTR_KPARAM_INFO
	.align		4
        /*0020*/ 	.byte	0x04, 0x17
        /*0022*/ 	.short	(.L_175 - .L_174)
.L_174:
        /*0024*/ 	.word	0x00000000
        /*0028*/ 	.short	0x0001
        /*002a*/ 	.short	0x0010
        /*002c*/ 	.byte	0x00, 0xf0, 0x21, 0x00


	//----- nvinfo : EIATTR_KPARAM_INFO
	.align		4
.L_175:
        /*0030*/ 	.byte	0x04, 0x17
        /*0032*/ 	.short	(.L_177 - .L_176)
.L_176:
        /*0034*/ 	.word	0x00000000
        /*0038*/ 	.short	0x0000
        /*003a*/ 	.short	0x0000
        /*003c*/ 	.byte	0x00, 0xf0, 0x41, 0x00


	//----- nvinfo : EIATTR_MAXREG_COUNT
	.align		4
.L_177:
        /*0040*/ 	.byte	0x03, 0x1b
        /*0042*/ 	.short	0x00ff


	//----- nvinfo : EIATTR_EXIT_INSTR_OFFSETS
	.align		4
        /*0044*/ 	.byte	0x04, 0x1c
        /*0046*/ 	.short	(.L_179 - .L_178)


	//   ....[0]....
.L_178:
        /*0048*/ 	.word	0x00000460
.L_179:


//--------------------- .nv.rel.action            --------------------------
	.section	.nv.rel.action,"",@"SHT_CUDA_RELOCINFO"
	.align	8
	.sectionentsize	8
        /*0000*/ 	.byte	0x4b, 0x00, 0x00, 0x00, 0x00, 0x00, 0x00, 0x00, 0x00, 0x02, 0x02, 0x08, 0x10, 0x0a, 0x2f, 0x22
        /* <DEDUP_REMOVED lines=12> */


//--------------------- .nv.constant3             --------------------------
	.section	.nv.constant3,"a",@progbits
	.align	4
.nv.constant3:
	.type		C1,@object
	.size		C1,(C2 - C1)
C1:
	.zero		44
	.type		C2,@object
	.size		C2,(C3 - C2)
C2:
	.zero		260
	.type		C3,@object
	.size		C3,(.L_2 - C3)
C3:
	.zero		17
.L_2:


//--------------------- .nv.constant2._Z7argtestPiS_S_ --------------------------
	.section	.nv.constant2._Z7argtestPiS_S_,"a",@progbits
	.align	4
.nv.constant2._Z7argtestPiS_S_:
        /*0000*/ 	.byte	0x01, 0x00, 0x00, 0x00, 0x00, 0x00, 0x00, 0x00, 0x40, 0x09, 0x00, 0x00, 0x00, 0x00, 0x00, 0x00
        /*0010*/ 	.byte	0x50, 0x09, 0x00, 0x00, 0x00, 0x00, 0x00, 0x00, 0x60, 0x09, 0x00, 0x00, 0x00, 0x00, 0x00, 0x00
        /*0020*/ 	.byte	0x70, 0x09, 0x00, 0x00, 0x00, 0x00, 0x00, 0x00, 0x80, 0x09, 0x00, 0x00, 0x00, 0x00, 0x00, 0x00
        /*0030*/ 	.byte	0xa0, 0x09, 0x00, 0x00, 0x00, 0x00, 0x00, 0x00, 0x80, 0x0b, 0x00, 0x00, 0x00, 0x00, 0x00, 0x00
        /*0040*/ 	.byte	0x19, 0x2d, 0x44, 0x54, 0xfb, 0x21, 0xf9, 0x3b


//--------------------- .nv.constant0._Z7argtestPiS_S_ --------------------------
	.section	.nv.constant0._Z7argtestPiS_S_,"a",@progbits
	.align	4
.nv.constant0._Z7argtestPiS_S_:
	.zero		376
	.align		4
        /*0178*/ 	.word	[20@lo(0x0)=texRef2d]
	.align		4
        /*017c*/ 	.word	[20@lo(0x0)=texRef1d]
	.align		4
        /*0180*/ 	.word	[20@lo(0x0)=fun@R_CUDA_SURF_HEADER_INDEX(inputSurfRef)]
	.align		4
        /*0184*/ 	.word	[20@lo(0x0)=fun@R_CUDA_SURF_HEADER_INDEX(outputSurfRef)]


//--------------------- .nv.constant0._Z11shared_testfPf --------------------------
	.section	.nv.constant0._Z11shared_testfPf,"a",@progbits
	.align	4
.nv.constant0._Z11shared_testfPf:
	.zero		368


//--------------------- .nv.constant0._Z11nvinfo_testiiPi --------------------------
	.section	.nv.constant0._Z11nvinfo_testiiPi,"a",@progbits
	.align	4
.nv.constant0._Z11nvinfo_testiiPi:
	.zero		368


//--------------------- .nv.constant0._Z5childPii --------------------------
	.section	.nv.constant0._Z5childPii,"a",@progbits
	.align	4
.nv.constant0._Z5childPii:
	.zero		364


//--------------------- .nv.constant0._Z10local_testiiPi --------------------------
	.section	.nv.constant0._Z10local_testiiPi,"a",@progbits
	.align	4
.nv.constant0._Z10local_testiiPi:
	.zero		368


//--------------------- .nv.constant0._Z4test6float4PS_ --------------------------
	.section	.nv.constant0._Z4test6float4PS_,"a",@progbits
	.align	4
.nv.constant0._Z4test6float4PS_:
	.zero		376


//--------------------- .text._Z7argtestPiS_S_    --------------------------
	.section	.text._Z7argtestPiS_S_,"ax",@progbits
	.sectioninfo	@"SHI_REGISTERS=24"
	.align	128
        .global         _Z7argtestPiS_S_
        .type           _Z7argtestPiS_S_,@function
        .size           _Z7argtestPiS_S_,(.L_x_17 - _Z7argtestPiS_S_)
        .other          _Z7argtestPiS_S_,@"STO_CUDA_ENTRY STV_DEFAULT"
_Z7argtestPiS_S_:
.text._Z7argtestPiS_S_:
[----:B------:R-:W-:-:S08]  /*0000*/  IMAD.MOV.U32 R1, RZ, RZ, c[0x0][0x28] ;  /* 0x00000a00ff017624 */ /* 0x000fd000078e00ff */
[----:B------:R-:W-:Y:S01]  /*0010*/  ULDC.64 UR36, c[0x0][0x160] ;  /* 0x0000580000247ab9 */ /* 0x000fe20000000a00 */
[----:B------:R-:W-:Y:S01]  /*0020*/  IADD3 R1, R1, -0x28, RZ ;  /* 0xffffffd801017810 */ /* 0x000fe20007ffe0ff */
[----:B------:R-:W2:Y:S01]  /*0030*/  LDG.E.SYS R5, [UR36] ;  /* 0x00000024ff057981 */ /* 0x000ea2000c1ee900 */
[----:B------:R-:W-:Y:S02]  /*0040*/  MOV R2, 32@lo(flist) ;  /* 0x0000000000027802 */ /* 0x000fe40000000f00 */
[----:B------:R-:W-:Y:S01]  /*0050*/  MOV R3, 32@hi(flist) ;  /* 0x0000000000037802 */ /* 0x000fe20000000f00 */
[----:B------:R-:W0:Y:S04]  /*0060*/  S2R R17, SR_CTAID.X ;  /* 0x0000000000117919 */ /* 0x000e280000002500 */
[----:B------:R-:W0:Y:S01]  /*0070*/  S2R R0, SR_TID.X ;  /* 0x0000000000007919 */ /* 0x000e220000002100 */
[----:B------:R-:W-:-:S02]  /*0080*/  IMAD.MOV.U32 R18, RZ, RZ, 0x4 ;  /* 0x00000004ff127424 */ /* 0x000fc400078e00ff */
[----:B0-----:R-:W-:-:S04]  /*0090*/  IMAD R17, R17, c[0x0][0x0], R0 ;  /* 0x0000000011117a24 */ /* 0x001fc800078e0200 */
[----:B------:R-:W-:-:S04]  /*00a0*/  IMAD.WIDE R18, R17, R18, c[0x0][0x168] ;  /* 0x00005a0011127625 */ /* 0x000fc800078e0212 */
[----:B--2---:R-:W-:-:S04]  /*00b0*/  IMAD.WIDE R2, R5, 0x8, R2 ;  /* 0x0000000805027825 */ /* 0x004fc800078e0202 */
[----:B------:R0:W4:Y:S04]  /*00c0*/  LDG.E.SYS R5, [R18] ;  /* 0x0000000012057381 */ /* 0x00012800001ee900 */
[----:B------:R-:W2:Y:S01]  /*00d0*/  LDG.E.SYS R2, [R2] ;  /* 0x0000000002027381 */ /* 0x000ea200001ee900 */
[----:B------:R-:W-:Y:S01]  /*00e0*/  IMAD.MOV.U32 R4, RZ, RZ, R17 ;  /* 0x000000ffff047224 */ /* 0x000fe200078e0011 */
[----:B------:R-:W-:Y:S01]  /*00f0*/  MOV R20, 0x130 ;  /* 0x0000013000147802 */ /* 0x000fe20000000f00 */
[----:B------:R-:W-:Y:S01]  /*0100*/  IMAD.MOV.U32 R21, RZ, RZ, 0x0 ;  /* 0x00000000ff157424 */ /* 0x000fe200078e00ff */
[----:B--2---:R0:W1:Y:S07]  /*0110*/  LDC.64 R6, c[0x2][R2] ;  /* 0x0080000002067b82 */ /* 0x00406e0000000a00 */
[----:B01--4-:R-:W-:Y:S05]  /*0120*/  CALL.REL.NOINC R6 `(_Z7argtestPiS_S_) ;  /* 0xfffffed006007344 */ /* 0x013fea0003c3ffff */
[----:B------:R-:W0:Y:S01]  /*0130*/  I2F R10, R4 ;  /* 0x00000004000a7306 */ /* 0x000e220000201400 */
[----:B------:R-:W-:Y:S01]  /*0140*/  BMOV.32.CLEAR RZ, B0 ;  /* 0x0000000000ff7355 */ /* 0x000fe20000100000 */
[----:B------:R-:W-:Y:S01]  /*0150*/  BSSY B0, `(.L_x_1) ;  /* 0x000004c000007945 */ /* 0x000fe20003800000 */
[----:B0-----:R-:W-:-:S04]  /*0160*/  FMUL R9, R10, 0.34999999403953552246 ;  /* 0x3eb333330a097820 */ /* 0x001fc80000400000 */
[C---:B------:R-:W-:Y:S01]  /*0170*/  FMUL R0, R9.reuse, 0.63661974668502807617 ;  /* 0x3f22f98309007820 */ /* 0x040fe20000400000 */
[----:B------:R-:W-:-:S05]  /*0180*/  FSETP.GT.AND P0, PT, |R9|, 105615, PT ;  /* 0x47ce47800900780b */ /* 0x000fca0003f04200 */
[----:B------:R-:W0:Y:S02]  /*0190*/  F2I.NTZ R0, R0 ;  /* 0x0000000000007305 */ /* 0x000e240000203100 */
[----:B0-----:R-:W0:Y:S02]  /*01a0*/  I2F R2, R0 ;  /* 0x0000000000027306 */ /* 0x001e240000201400 */
[----:B0-----:R-:W-:-:S04]  /*01b0*/  FFMA R3, R2, -1.5707962512969970703, R9 ;  /* 0xbfc90fda02037823 */ /* 0x001fc80000000009 */
[----:B------:R-:W-:-:S04]  /*01c0*/  FFMA R3, R2, -7.5497894158615963534e-08, R3 ;  /* 0xb3a2216802037823 */ /* 0x000fc80000000003 */
[----:B------:R-:W-:Y:S01]  /*01d0*/  FFMA R2, R2, -5.3903029534742383927e-15, R3 ;  /* 0xa7c234c502027823 */ /* 0x000fe20000000003 */
[----:B------:R-:W-:Y:S07]  /*01e0*/  @!P0 BRA `(.L_x_2) ;  /* 0x0000042000008947 */ /* 0x000fee0003800000 */
[----:B------:R-:W-:-:S12]  /*01f0*/  FSETP.NEU.AND P0, PT, |R9|, +INF , PT ;  /* 0x7f8000000900780b */ /* 0x000fd80003f0d200 */
[----:B------:R-:W-:Y:S05]  /*0200*/  @!P0 BRA `(.L_x_3) ;  /* 0x000003f000008947 */ /* 0x000fea0003800000 */
[--C-:B------:R-:W-:Y:S01]  /*0210*/  SHF.R.U32.HI R2, RZ, 0x17, R9.reuse ;  /* 0x00000017ff027819 */ /* 0x100fe20000011609 */
[----:B------:R-:W-:Y:S01]  /*0220*/  IMAD.SHL.U32 R3, R9, 0x100, RZ ;  /* 0x0000010009037824 */ /* 0x000fe200078e00ff */
[----:B------:R-:W-:Y:S01]  /*0230*/  UMOV UR5, 32@lo(__cudart_i2opi_f) ;  /* 0x0000000000057882 */ /* 0x000fe20000000000 */
[----:B------:R-:W-:Y:S01]  /*0240*/  SHF.R.U32.HI R8, RZ, 0x17, R9 ;  /* 0x00000017ff087819 */ /* 0x000fe20000011609 */
[----:B------:R-:W-:Y:S01]  /*0250*/  UMOV UR6, 32@hi(__cudart_i2opi_f) ;  /* 0x0000000000067882 */ /* 0x000fe20000000000 */
[----:B------:R-:W-:Y:S01]  /*0260*/  SGXT.U32 R2, R2, 0x8 ;  /* 0x000000080202781a */ /* 0x000fe20000000000 */
[----:B------:R-:W-:Y:S01]  /*0270*/  IMAD.MOV.U32 R6, RZ, RZ, RZ ;  /* 0x000000ffff067224 */ /* 0x000fe200078e00ff */
[----:B------:R-:W-:Y:S01]  /*0280*/  LOP3.LUT R13, R3, 0x80000000, RZ, 0xfc, !PT ;  /* 0x80000000030d7812 */ /* 0x000fe200078efcff */
[----:B------:R-:W-:Y:S01]  /*0290*/  IMAD.MOV.U32 R7, RZ, RZ, -0x6 ;  /* 0xfffffffaff077424 */ /* 0x000fe200078e00ff */
[----:B------:R-:W-:Y:S01]  /*02a0*/  IADD3 R2, R2, -0x80, RZ ;  /* 0xffffff8002027810 */ /* 0x000fe20007ffe0ff */
[----:B------:R-:W-:Y:S01]  /*02b0*/  IMAD.MOV.U32 R0, RZ, RZ, R1 ;  /* 0x000000ffff007224 */ /* 0x000fe200078e0001 */
[----:B------:R-:W-:Y:S01]  /*02c0*/  UMOV UR4, URZ ;  /* 0x0000003f00047c82 */ /* 0x000fe20008000000 */
[----:B------:R-:W-:Y:S01]  /*02d0*/  IMAD.U32 R4, RZ, RZ, UR5 ;  /* 0x00000005ff047e24 */ /* 0x000fe2000f8e00ff */
[----:B------:R-:W-:Y:S01]  /*02e0*/  SHF.R.U32.HI R12, RZ, 0x5, R2 ;  /* 0x00000005ff0c7819 */ /* 0x000fe20000011602 */
[----:B------:R-:W-:-:S09]  /*02f0*/  IMAD.U32 R5, RZ, RZ, UR6 ;  /* 0x00000006ff057e24 */ /* 0x000fd2000f8e00ff */
.L_x_4:
[----:B------:R0:W2:Y:S01]  /*0300*/  LDG.E.SYS R2, [R4] ;  /* 0x0000000004027381 */ /* 0x0000a200001ee900 */
[----:B------:R-:W-:-:S04]  /*0310*/  IADD3 R7, R7, 0x1, RZ ;  /* 0x0000000107077810 */ /* 0x000fc80007ffe0ff */
[----:B------:R-:W-:Y:S02]  /*0320*/  ISETP.NE.AND P0, PT, R7, RZ, PT ;  /* 0x000000ff0700720c */ /* 0x000fe40003f05270 */
[----:B0-----:R-:W-:-:S05]  /*0330*/  IADD3 R4, P2, R4, 0x4, RZ ;  /* 0x0000000404047810 */ /* 0x001fca0007f5e0ff */
[----:B------:R-:W-:Y:S02]  /*0340*/  IMAD.X R5, RZ, RZ, R5, P2 ;  /* 0x000000ffff057224 */ /* 0x000fe400010e0605 */
[----:B--2---:R-:W-:-:S07]  /*0350*/  IMAD.WIDE.U32 R2, R2, R13, RZ ;  /* 0x0000000d02027225 */ /* 0x004fce00078e00ff */
[----:B------:R-:W-:-:S04]  /*0360*/  IADD3 R11, P1, R2, R6, RZ ;  /* 0x00000006020b7210 */ /* 0x000fc80007f3e0ff */
[----:B------:R-:W-:-:S04]  /*0370*/  IADD3.X R6, R3, UR4, RZ, P1, !PT ;  /* 0x0000000403067c10 */ /* 0x000fc80008ffe4ff */
[----:B------:R0:W-:Y:S02]  /*0380*/  STL [R0], R11 ;  /* 0x0000000b00007387 */ /* 0x0001e40000100800 */
[----:B0-----:R-:W-:Y:S01]  /*0390*/  IADD3 R0, R0, 0x4, RZ ;  /* 0x0000000400007810 */ /* 0x001fe20007ffe0ff */
[----:B------:R-:W-:Y:S07]  /*03a0*/  @P0 BRA `(.L_x_4) ;  /* 0xffffff5000000947 */ /* 0x000fee000383ffff */
[----:B------:R-:W-:Y:S01]  /*03b0*/  LOP3.LUT R4, R8, 0x1f, RZ, 0xc0, !PT ;  /* 0x0000001f08047812 */ /* 0x000fe200078ec0ff */
[----:B------:R0:W-:Y:S01]  /*03c0*/  STL [R1+0x18], R6 ;  /* 0x0000180601007387 */ /* 0x0001e20000100800 */
[----:B------:R-:W-:Y:S02]  /*03d0*/  IADD3 R0, -R12, 0x6, RZ ;  /* 0x000000060c007810 */ /* 0x000fe40007ffe1ff */
[----:B------:R-:W-:-:S03]  /*03e0*/  ISETP.NE.AND P0, PT, R4, RZ, PT ;  /* 0x000000ff0400720c */ /* 0x000fc60003f05270 */
[----:B------:R-:W-:-:S08]  /*03f0*/  IMAD R8, R0, 0x4, R1 ;  /* 0x0000000400087824 */ /* 0x000fd000078e0201 */
[----:B------:R-:W2:Y:S04]  /*0400*/  LDL R0, [R8] ;  /* 0x0000000008007983 */ /* 0x000ea80000100800 */
[----:B------:R-:W3:Y:S04]  /*0410*/  @P0 LDL R7, [R8+-0x8] ;  /* 0xfffff80008070983 */ /* 0x000ee80000100800 */
[----:B------:R-:W4:Y:S01]  /*0420*/  LDL R3, [R8+-0x4] ;  /* 0xfffffc0008037983 */ /* 0x000f220000100800 */
[----:B------:R-:W-:Y:S02]  /*0430*/  @P0 IADD3 R2, -R4, 0x20, RZ ;  /* 0x0000002004020810 */ /* 0x000fe40007ffe1ff */
[----:B------:R-:W-:-:S04]  /*0440*/  LOP3.LUT R9, R9, 0x80000000, RZ, 0xc0, !PT ;  /* 0x8000000009097812 */ /* 0x000fc800078ec0ff */
[----:B------:R-:W-:Y:S02]  /*0450*/  ISETP.NE.AND P2, PT, R9, RZ, PT ;  /* 0x000000ff0900720c */ /* 0x000fe40003f45270 */
[----:B--2---:R-:W-:Y:S02]  /*0460*/  @P0 SHF.L.U32 R5, R0, R4, RZ ;  /* 0x0000000400050219 */ /* 0x004fe400000006ff */
[-C--:B---3--:R-:W-:Y:S02]  /*0470*/  @P0 SHF.R.U32.HI R7, RZ, R2.reuse, R7 ;  /* 0x00000002ff070219 */ /* 0x088fe40000011607 */
[----:B----4-:R-:W-:Y:S02]  /*0480*/  @P0 SHF.R.U32.HI R2, RZ, R2, R3 ;  /* 0x00000002ff020219 */ /* 0x010fe40000011603 */
[----:B------:R-:W-:-:S03]  /*0490*/  @P0 SHF.L.U32 R4, R3, R4, RZ ;  /* 0x0000000403040219 */ /* 0x000fc600000006ff */
[----:B------:R-:W-:Y:S02]  /*04a0*/  @P0 IMAD.IADD R0, R2, 0x1, R5 ;  /* 0x0000000102000824 */ /* 0x000fe400078e0205 */
[----:B------:R-:W-:-:S05]  /*04b0*/  @P0 IMAD.IADD R3, R7, 0x1, R4 ;  /* 0x0000000107030824 */ /* 0x000fca00078e0204 */
[C---:B------:R-:W-:Y:S01]  /*04c0*/  SHF.L.U32.HI R7, R3.reuse, 0x2, R0 ;  /* 0x0000000203077819 */ /* 0x040fe20000010600 */
[----:B------:R-:W-:-:S03]  /*04d0*/  IMAD.SHL.U32 R3, R3, 0x4, RZ ;  /* 0x0000000403037824 */ /* 0x000fc600078e00ff */
[----:B------:R-:W-:-:S04]  /*04e0*/  SHF.R.U32.HI R11, RZ, 0x1f, R7 ;  /* 0x0000001fff0b7819 */ /* 0x000fc80000011607 */
[----:B------:R-:W-:Y:S02]  /*04f0*/  ISETP.NE.AND P0, PT, R11, RZ, PT ;  /* 0x000000ff0b00720c */ /* 0x000fe40003f05270 */
[----:B------:R-:W-:Y:S02]  /*0500*/  LEA.HI R0, R0, R11, RZ, 0x2 ;  /* 0x0000000b00007211 */ /* 0x000fe400078f10ff */
[----:B------:R-:W-:-:S03]  /*0510*/  ISETP.NE.AND P1, PT, R3, RZ, P0 ;  /* 0x000000ff0300720c */ /* 0x000fc60000725270 */
[----:B------:R-:W-:-:S05]  /*0520*/  @P2 IMAD.MOV R0, RZ, RZ, -R0 ;  /* 0x000000ffff002224 */ /* 0x000fca00078e0a00 */
[----:B------:R-:W-:Y:S01]  /*0530*/  @P0 LOP3.LUT R2, RZ, R7, RZ, 0x33, !PT ;  /* 0x00000007ff020212 */ /* 0x000fe200078e33ff */
[--C-:B0-----:R-:W-:Y:S02]  /*0540*/  @P0 IMAD.MOV R6, RZ, RZ, -R3.reuse ;  /* 0x000000ffff060224 */ /* 0x101fe400078e0a03 */
[----:B------:R-:W-:Y:S01]  /*0550*/  @!P0 IMAD.MOV.U32 R6, RZ, RZ, R3 ;  /* 0x000000ffff068224 */ /* 0x000fe200078e0003 */
[----:B------:R-:W-:-:S05]  /*0560*/  @P0 IADD3 R4, R2, 0x1, RZ ;  /* 0x0000000102040810 */ /* 0x000fca0007ffe0ff */
[----:B------:R-:W-:Y:S01]  /*0570*/  @P1 IMAD.MOV R4, RZ, RZ, R2 ;  /* 0x000000ffff041224 */ /* 0x000fe200078e0202 */
[----:B------:R-:W-:Y:S02]  /*0580*/  @P0 LOP3.LUT P1, RZ, R9, 0x80000000, RZ, 0x3c, !PT ;  /* 0x8000000009ff0812 */ /* 0x000fe40007823cff */
[----:B------:R-:W-:Y:S01]  /*0590*/  @!P0 PLOP3.LUT P1, PT, P2, PT, PT, 0x80, 0x0 ;  /* 0x000000000000881c */ /* 0x000fe2000172f070 */
[----:B------:R-:W-:-:S06]  /*05a0*/  @P0 IMAD.MOV.U32 R7, RZ, RZ, R4 ;  /* 0x000000ffff070224 */ /* 0x000fcc00078e0004 */
[----:B------:R-:W0:Y:S02]  /*05b0*/  I2F.F64.S64 R2, R6 ;  /* 0x0000000600027312 */ /* 0x000e240000301c00 */
[----:B0-----:R-:W0:-:S09]  /*05c0*/  DMUL R4, R2, c[0x2][0x40] ;  /* 0x0080100002047a28 */ /* 0x001e120000000000 */
[----:B0-----:R-:W0:Y:S02]  /*05d0*/  F2F.F32.F64 R4, R4 ;  /* 0x0000000400047310 */ /* 0x001e240000301000 */
[----:B0-----:R-:W-:Y:S01]  /*05e0*/  FSEL R2, R4, -R4, !P1 ;  /* 0x8000000404027208 */ /* 0x001fe20004800000 */
[----:B------:R-:W-:Y:S07]  /*05f0*/  BRA `(.L_x_2) ;  /* 0x0000001000007947 */ /* 0x000fee0003800000 */
.L_x_3:
[----:B------:R-:W-:-:S08]  /*0600*/  FMUL R2, RZ, R9 ;  /* 0x00000009ff027220 */ /* 0x000fd00000400000 */
.L_x_2:
[----:B------:R-:W-:Y:S05]  /*0610*/  BSYNC B0 ;  /* 0x0000000000007941 */ /* 0x000fea0003800000 */
.L_x_1:
[----:B------:R-:W-:Y:S02]  /*0620*/  FADD R4, R10, 0.5 ;  /* 0x3f0000000a047421 */ /* 0x000fe40000000000 */
[----:B------:R-:W-:Y:S02]  /*0630*/  IMAD.MOV.U32 R11, RZ, RZ, -0x3e000000 ;  /* 0xc2000000ff0b7424 */ /* 0x000fe400078e00ff */
[----:B------:R-:W-:Y:S02]  /*0640*/  FADD R5, R4, -1 ;  /* 0xbf80000004057421 */ /* 0x000fe40000000000 */
[----:B------:R-:W-:Y:S02]  /*0650*/  IMAD.MOV.U32 R15, RZ, RZ, RZ ;  /* 0x000000ffff0f7224 */ /* 0x000fe400078e00ff */
[----:B------:R-:W-:-:S02]  /*0660*/  IMAD.MOV.U32 R14, RZ, RZ, R4 ;  /* 0x000000ffff0e7224 */ /* 0x000fc400078e0004 */
[C---:B------:R0:W5:-:S04]  /*0670*/  TEX.SCR.LL RZ, R6, R4, R11, 0x0, 0x5e, 2D, 0x1 ;  /* 0x30005e0b04067b60 */ /* 0x04014800019e01ff */
[--C-:B------:R-:W5:-:S01]  /*0680*/  TEX.SCR.LL RZ, R7, R14, R11, 0x0, 0x5f, 2D, 0x1 ;  /* 0x30005f0b0e077b60 */ /* 0x100f4200019e01ff */
[----:B------:R-:W-:Y:S01]  /*0690*/  LOP3.LUT R3, R0, 0x1, RZ, 0xc0, !PT ;  /* 0x0000000100037812 */ /* 0x000fe200078ec0ff */
[----:B------:R-:W-:-:S03]  /*06a0*/  IMAD.SHL.U32 R16, R17, 0x4, RZ ;  /* 0x0000000411107824 */ /* 0x000fc600078e00ff */
[C---:B------:R-:W-:Y:S01]  /*06b0*/  ISETP.NE.AND P1, PT, R3.reuse, RZ, PT ;  /* 0x000000ff0300720c */ /* 0x040fe20003f25270 */
[----:B------:R-:W-:Y:S01]  /*06c0*/  IMAD.MOV.U32 R10, RZ, RZ, 0x3d2aaabb ;  /* 0x3d2aaabbff0a7424 */ /* 0x000fe200078e00ff */
[----:B------:R-:W-:Y:S01]  /*06d0*/  ISETP.NE.AND P0, PT, R3, RZ, PT ;  /* 0x000000ff0300720c */ /* 0x000fe20003f05270 */
[----:B------:R-:W-:Y:S01]  /*06e0*/  IMAD.MOV.U32 R3, RZ, RZ, -0x46b2bead ;  /* 0xb94d4153ff037424 */ /* 0x000fe200078e00ff */
[----:B------:R-:W5:Y:S01]  /*06f0*/  SULD.D.BA.2D.STRONG.CTA.TRAP R8, [R16], 0x0, 0x60 ;  /* 0x7000600010087b99 */ /* 0x000f6200001f0900 */
[----:B------:R-:W-:Y:S01]  /*0700*/  FMUL R12, R2, R2 ;  /* 0x00000002020c7220 */ /* 0x000fe20000400000 */
[----:B0-----:R-:W-:Y:S01]  /*0710*/  FSEL R4, R10, 0.0083327032625675201416, P0 ;  /* 0x3c0885e40a047808 */ /* 0x001fe20000000000 */
[----:B------:R-:W-:Y:S01]  /*0720*/  IMAD.MOV.U32 R5, RZ, RZ, 0x3effffff ;  /* 0x3effffffff057424 */ /* 0x000fe200078e00ff */
[----:B------:R-:W-:-:S04]  /*0730*/  FSEL R2, R2, 1, !P1 ;  /* 0x3f80000002027808 */ /* 0x000fc80004800000 */
[----:B------:R-:W-:-:S04]  /*0740*/  @P1 IMAD.MOV.U32 R9, RZ, RZ, 0x37cbac00 ;  /* 0x37cbac00ff091424 */ /* 0x000fc800078e00ff */
[----:B------:R-:W-:-:S04]  /*0750*/  @P1 FFMA R3, R12, R9, -0.0013887860113754868507 ;  /* 0xbab607ed0c031423 */ /* 0x000fc80000000009 */
[----:B------:R-:W-:Y:S01]  /*0760*/  FFMA R3, R12, R3, R4 ;  /* 0x000000030c037223 */ /* 0x000fe20000000004 */
[----:B------:R-:W-:Y:S02]  /*0770*/  FSEL R4, -R5, -0.16666662693023681641, P0 ;  /* 0xbe2aaaa805047808 */ /* 0x000fe40000000100 */
[----:B------:R-:W-:-:S03]  /*0780*/  LOP3.LUT P0, RZ, R0, 0x2, RZ, 0xc0, !PT ;  /* 0x0000000200ff7812 */ /* 0x000fc6000780c0ff */
[----:B------:R-:W-:Y:S02]  /*0790*/  FFMA R3, R12, R3, R4 ;  /* 0x000000030c037223 */ /* 0x000fe40000000004 */
[----:B------:R-:W-:-:S04]  /*07a0*/  FFMA R12, R2, R12, RZ ;  /* 0x0000000c020c7223 */ /* 0x000fc800000000ff */
[----:B------:R-:W-:-:S04]  /*07b0*/  FFMA R3, R12, R3, R2 ;  /* 0x000000030c037223 */ /* 0x000fc80000000002 */
[----:B------:R-:W-:Y:S01]  /*07c0*/  @P0 FFMA R3, R3, -1, RZ ;  /* 0xbf80000003030823 */ /* 0x000fe200000000ff */
[----:B------:R-:W-:-:S04]  /*07d0*/  DEPBAR.LE SB5, 0x1 ;  /* 0x0000d0400000791a */ /* 0x000fc80000000000 */
[----:B------:R-:W-:-:S04]  /*07e0*/  FADD R6, R6, R3 ;  /* 0x0000000306067221 */ /* 0x000fc80000000000 */
[----:B------:R-:W-:-:S06]  /*07f0*/  FADD R6, R6, R7 ;  /* 0x0000000706067221 */ /* 0x000fcc0000000000 */
[----:B------:R-:W0:Y:S01]  /*0800*/  F2I.TRUNC.NTZ R3, R6 ;  /* 0x0000000600037305 */ /* 0x000e22000020f100 */
[----:B-----5:R1:W-:Y:S01]  /*0810*/  SUST.D.BA.2D.STRONG.CTA.TRAP [R16], R8, 0x0, 0x61 ;  /* 0x7000610810007b9d */ /* 0x0203e20000110900 */
[----:B0-----:R1:W-:Y:S04]  /*0820*/  STG.E.SYS [R18], R3 ;  /* 0x0000000312007386 */ /* 0x0013e8000010e900 */
[----:B------:R-:W2:Y:S02]  /*0830*/  LDG.E.SYS R0, [UR36+0x4] ;  /* 0x00000424ff007981 */ /* 0x000ea4000c1ee900 */
[----:B--2---:R-:W-:-:S12]  /*0840*/  ISETP.NE.AND P0, PT, R0, R17, PT ;  /* 0x000000110000720c */ /* 0x004fd80003f05270 */
[----:B------:R-:W-:Y:S05]  /*0850*/  @P0 EXIT ;  /* 0x000000000000094d */ /* 0x000fea0003800000 */
[----:B-1----:R-:W2:Y:S01]  /*0860*/  LDG.E.SYS R3, [R18] ;  /* 0x0000000012037381 */ /* 0x002ea200001ee900 */
[----:B------:R-:W-:Y:S01]  /*0870*/  IMAD.MOV.U32 R2, RZ, RZ, R17 ;  /* 0x000000ffff027224 */ /* 0x000fe200078e0011 */
[----:B------:R-:W-:Y:S01]  /*0880*/  UMOV UR4, 32@lo($str) ;  /* 0x0000000000047882 */ /* 0x000fe20000000000 */
[----:B------:R-:W-:Y:S01]  /*0890*/  IMAD.MOV.U32 R6, RZ, RZ, c[0x0][0x20] ;  /* 0x00000800ff067624 */ /* 0x000fe200078e00ff */
[----:B------:R-:W-:Y:S01]  /*08a0*/  UMOV UR5, 32@hi($str) ;  /* 0x0000000000057882 */ /* 0x000fe20000000000 */
[----:B------:R-:W-:Y:S01]  /*08b0*/  IMAD.U32 R4, RZ, RZ, UR4 ;  /* 0x00000004ff047e24 */ /* 0x000fe2000f8e00ff */
[----:B------:R-:W-:Y:S01]  /*08c0*/  MOV R20, 32@lo((_Z7argtestPiS_S_ + .L_x_0@srel)) ;  /* 0x0000000000147802 */ /* 0x000fe20000000f00 */
[----:B------:R-:W-:Y:S01]  /*08d0*/  IMAD.U32 R5, RZ, RZ, UR5 ;  /* 0x00000005ff057e24 */ /* 0x000fe2000f8e00ff */
[----:B------:R-:W-:Y:S02]  /*08e0*/  IADD3 R6, P0, P1, R1, 0x20, R6 ;  /* 0x0000002001067810 */ /* 0x000fe4000791e006 */
[----:B------:R-:W-:-:S02]  /*08f0*/  MOV R21, 32@hi((_Z7argtestPiS_S_ + .L_x_0@srel)) ;  /* 0x0000000000157802 */ /* 0x000fc40000000f00 */
[----:B------:R-:W-:Y:S01]  /*0900*/  IADD3.X R7, RZ, c[0x0][0x24], RZ, P0, P1 ;  /* 0x00000900ff077a10 */ /* 0x000fe200007e24ff */
[----:B--2---:R0:W-:Y:S07]  /*0910*/  STL.64 [R1+0x20], R2 ;  /* 0x0000200201007387 */ /* 0x0041ee0000100a00 */
[----:B0-----:R-:W-:Y:S05]  /*0920*/  CALL.ABS.NOINC `(vprintf) ;  /* 0x0000000000007943 */ /* 0x001fea0003c00000 */
.L_x_0:
[----:B------:R-:W-:Y:S05]  /*0930*/  EXIT ;  /* 0x000000000000794d */ /* 0x000fea0003800000 */
        .type           $_Z7argtestPiS_S_$_Z2f1ii,@function
        .size           $_Z7argtestPiS_S_$_Z2f1ii,($_Z7argtestPiS_S_$_Z2f2ii - $_Z7argtestPiS_S_$_Z2f1ii)
$_Z7argtestPiS_S_$_Z2f1ii:
[----:B------:R-:W-:Y:S05]  /*0940*/  RET.REL.NODEC R20 `(_Z7argtestPiS_S_) ;  /* 0xfffff6b014007950 */ /* 0x000fea0003c3ffff */
        .type           $_Z7argtestPiS_S_$_Z2f2ii,@function
        .size           $_Z7argtestPiS_S_$_Z2f2ii,($_Z7argtestPiS_S_$_Z2f3ii - $_Z7argtestPiS_S_$_Z2f2ii)
$_Z7argtestPiS_S_$_Z2f2ii:
[----:B------:R-:W-:Y:S05]  /*0950*/  RET.REL.NODEC R20 `(_Z7argtestPiS_S_) ;  /* 0xfffff6a014007950 */ /* 0x000fea0003c3ffff */
        .type           $_Z7argtestPiS_S_$_Z2f3ii,@function
        .size           $_Z7argtestPiS_S_$_Z2f3ii,($_Z7argtestPiS_S_$_Z2f4ii - $_Z7argtestPiS_S_$_Z2f3ii)
$_Z7argtestPiS_S_$_Z2f3ii:
[----:B------:R-:W-:Y:S05]  /*0960*/  RET.REL.NODEC R20 `(_Z7argtestPiS_S_) ;  /* 0xfffff69014007950 */ /* 0x000fea0003c3ffff */
        .type           $_Z7argtestPiS_S_$_Z2f4ii,@function
        .size           $_Z7argtestPiS_S_$_Z2f4ii,($_Z7argtestPiS_S_$_Z2f5ii - $_Z7argtestPiS_S_$_Z2f4ii)
$_Z7argtestPiS_S_$_Z2f4ii:
[----:B------:R-:W-:Y:S05]  /*0970*/  RET.REL.NODEC R20 `(_Z7argtestPiS_S_) ;  /* 0xfffff68014007950 */ /* 0x000fea0003c3ffff */
        .type           $_Z7argtestPiS_S_$_Z2f5ii,@function
        .size           $_Z7argtestPiS_S_$_Z2f5ii,($_Z7argtestPiS_S_$_Z2f6ii - $_Z7argtestPiS_S_$_Z2f5ii)
$_Z7argtestPiS_S_$_Z2f5ii:
[----:B------:R-:W-:Y:S01]  /*0980*/  IMAD.IADD R4, R4, 0x1, R5 ;  /* 0x0000000104047824 */ /* 0x000fe200078e0205 */
[----:B------:R-:W-:Y:S07]  /*0990*/  RET.REL.NODEC R20 `(_Z7argtestPiS_S_) ;  /* 0xfffff66014007950 */ /* 0x000fee0003c3ffff */
        .type           $_Z7argtestPiS_S_$_Z2f6ii,@function
        .size           $_Z7argtestPiS_S_$_Z2f6ii,($_Z7argtestPiS_S_$_Z2f7ii - $_Z7argtestPiS_S_$_Z2f6ii)
$_Z7argtestPiS_S_$_Z2f6ii:
[----:B------:R-:W-:-:S08]  /*09a0*/  IADD3 R1, R1, -0x8, RZ ;  /* 0xfffffff801017810 */ /* 0x000fd00007ffe0ff */
[----:B------:R0:W-:Y:S02]  /*09b0*/  STL [R1], R2 ;  /* 0x0000000201007387 */ /* 0x0001e40000100800 */
[-C--:B------:R-:W-:Y:S02]  /*09c0*/  IABS R7, R5.reuse ;  /* 0x0000000500077213 */ /* 0x080fe40000000000 */
[----:B------:R-:W-:-:S04]  /*09d0*/  IABS R8, R5 ;  /* 0x0000000500087213 */ /* 0x000fc80000000000 */
[----:B------:R-:W1:Y:S02]  /*09e0*/  I2F.RP R0, R7 ;  /* 0x0000000700007306 */ /* 0x000e640000209400 */
[----:B-1----:R-:W1:Y:S02]  /*09f0*/  MUFU.RCP R0, R0 ;  /* 0x0000000000007308 */ /* 0x002e640000001000 */
[----:B01----:R-:W-:Y:S01]  /*0a00*/  IADD3 R2, R0, 0xffffffe, RZ ;  /* 0x0ffffffe00027810 */ /* 0x003fe20007ffe0ff */
[----:B------:R-:W-:-:S05]  /*0a10*/  IMAD.MOV R0, RZ, RZ, -R8 ;  /* 0x000000ffff007224 */ /* 0x000fca00078e0a08 */
[----:B------:R0:W1:Y:S02]  /*0a20*/  F2I.FTZ.U32.TRUNC.NTZ R3, R2 ;  /* 0x0000000200037305 */ /* 0x000064000021f000 */
[----:B0-----:R-:W-:Y:S02]  /*0a30*/  IMAD.MOV.U32 R2, RZ, RZ, RZ ;  /* 0x000000ffff027224 */ /* 0x001fe400078e00ff */
[----:B-1----:R-:W-:-:S04]  /*0a40*/  IMAD.MOV R6, RZ, RZ, -R3 ;  /* 0x000000ffff067224 */ /* 0x002fc800078e0a03 */
[----:B------:R-:W-:Y:S01]  /*0a50*/  IMAD R9, R6, R7, RZ ;  /* 0x0000000706097224 */ /* 0x000fe200078e02ff */
[----:B------:R-:W-:Y:S02]  /*0a60*/  IABS R6, R4 ;  /* 0x0000000400067213 */ /* 0x000fe40000000000 */
[----:B------:R-:W-:Y:S01]  /*0a70*/  LOP3.LUT R4, R4, R5, RZ, 0x3c, !PT ;  /* 0x0000000504047212 */ /* 0x000fe200078e3cff */
[----:B------:R-:W-:Y:S02]  /*0a80*/  IMAD.HI.U32 R3, R3, R9, R2 ;  /* 0x0000000903037227 */ /* 0x000fe400078e0002 */
[----:B------:R0:W2:Y:S01]  /*0a90*/  LDL R2, [R1] ;  /* 0x0000000001027983 */ /* 0x0000a20000100800 */
[----:B------:R-:W-:-:S05]  /*0aa0*/  ISETP.GE.AND P1, PT, R4, RZ, PT ;  /* 0x000000ff0400720c */ /* 0x000fca0003f26270 */
[----:B------:R-:W-:-:S06]  /*0ab0*/  IMAD.HI.U32 R3, R3, R6, RZ ;  /* 0x0000000603037227 */ /* 0x000fcc00078e00ff */
[----:B------:R-:W-:-:S05]  /*0ac0*/  IMAD R0, R3, R0, R6 ;  /* 0x0000000003007224 */ /* 0x000fca00078e0206 */
[----:B------:R-:W-:-:S12]  /*0ad0*/  ISETP.GT.U32.AND P2, PT, R7, R0, PT ;  /* 0x000000000700720c */ /* 0x000fd80003f44070 */
[----:B------:R-:W-:Y:S01]  /*0ae0*/  @!P2 IMAD.IADD R0, R0, 0x1, -R7 ;  /* 0x000000010000a824 */ /* 0x000fe200078e0a07 */
[----:B------:R-:W-:Y:S02]  /*0af0*/  @!P2 IADD3 R3, R3, 0x1, RZ ;  /* 0x000000010303a810 */ /* 0x000fe40007ffe0ff */
[----:B------:R-:W-:Y:S02]  /*0b00*/  ISETP.NE.AND P2, PT, R5, RZ, PT ;  /* 0x000000ff0500720c */ /* 0x000fe40003f45270 */
[----:B------:R-:W-:-:S12]  /*0b10*/  ISETP.GE.U32.AND P0, PT, R0, R7, PT ;  /* 0x000000070000720c */ /* 0x000fd80003f06070 */
[----:B------:R-:W-:-:S05]  /*0b20*/  @P0 IADD3 R3, R3, 0x1, RZ ;  /* 0x0000000103030810 */ /* 0x000fca0007ffe0ff */
[----:B------:R-:W-:-:S04]  /*0b30*/  IMAD.MOV.U32 R4, RZ, RZ, R3 ;  /* 0x000000ffff047224 */ /* 0x000fc800078e0003 */
[----:B------:R-:W-:Y:S01]  /*0b40*/  @!P1 IMAD.MOV R4, RZ, RZ, -R4 ;  /* 0x000000ffff049224 */ /* 0x000fe200078e0a04 */
[----:B0-----:R-:W-:-:S04]  /*0b50*/  IADD3 R1, R1, 0x8, RZ ;  /* 0x0000000801017810 */ /* 0x001fc80007ffe0ff */
[----:B------:R-:W-:Y:S01]  /*0b60*/  @!P2 LOP3.LUT R4, RZ, R5, RZ, 0x33, !PT ;  /* 0x00000005ff04a212 */ /* 0x000fe200078e33ff */
[----:B--2---:R-:W-:Y:S07]  /*0b70*/  RET.REL.NODEC R20 `(_Z7argtestPiS_S_) ;  /* 0xfffff48014007950 */ /* 0x004fee0003c3ffff */
        .type           $_Z7argtestPiS_S_$_Z2f7ii,@function
        .size           $_Z7argtestPiS_S_$_Z2f7ii,(.L_x_17 - $_Z7argtestPiS_S_$_Z2f7ii)
$_Z7argtestPiS_S_$_Z2f7ii:
[----:B------:R-:W-:-:S08]  /*0b80*/  IADD3 R1, R1, -0x8, RZ ;  /* 0xfffffff801017810 */ /* 0x000fd00007ffe0ff */
[----:B------:R0:W-:Y:S02]  /*0b90*/  STL [R1], R2 ;  /* 0x0000000201007387 */ /* 0x0001e40000100800 */
[----:B------:R-:W-:Y:S02]  /*0ba0*/  IABS R6, R5 ;  /* 0x0000000500067213 */ /* 0x000fe40000000000 */
[----:B------:R-:W-:Y:S02]  /*0bb0*/  IABS R8, R4 ;  /* 0x0000000400087213 */ /* 0x000fe40000000000 */
[----:B------:R-:W-:Y:S02]  /*0bc0*/  ISETP.GE.AND P2, PT, R4, RZ, PT ;  /* 0x000000ff0400720c */ /* 0x000fe40003f46270 */
[----:B------:R-:W1:Y:S02]  /*0bd0*/  I2F.RP R0, R6 ;  /* 0x0000000600007306 */ /* 0x000e640000209400 */
[----:B-1----:R-:W1:Y:S02]  /*0be0*/  MUFU.RCP R0, R0 ;  /* 0x0000000000007308 */ /* 0x002e640000001000 */
[----:B01----:R-:W-:-:S06]  /*0bf0*/  IADD3 R2, R0, 0xffffffe, RZ ;  /* 0x0ffffffe00027810 */ /* 0x003fcc0007ffe0ff */
[----:B------:R0:W1:Y:S02]  /*0c00*/  F2I.FTZ.U32.TRUNC.NTZ R3, R2 ;  /* 0x0000000200037305 */ /* 0x000064000021f000 */
[----:B0-----:R-:W-:Y:S02]  /*0c10*/  IMAD.MOV.U32 R2, RZ, RZ, RZ ;  /* 0x000000ffff027224 */ /* 0x001fe400078e00ff */
[----:B-1----:R-:W-:-:S04]  /*0c20*/  IMAD.MOV R7, RZ, RZ, -R3 ;  /* 0x000000ffff077224 */ /* 0x002fc800078e0a03 */
[----:B------:R-:W-:-:S04]  /*0c30*/  IMAD R7, R7, R6, RZ ;  /* 0x0000000607077224 */ /* 0x000fc800078e02ff */
[----:B------:R-:W-:Y:S01]  /*0c40*/  IMAD.HI.U32 R3, R3, R7, R2 ;  /* 0x0000000703037227 */ /* 0x000fe200078e0002 */
[----:B------:R-:W-:Y:S01]  /*0c50*/  IABS R7, R5 ;  /* 0x0000000500077213 */ /* 0x000fe20000000000 */
[----:B------:R0:W2:Y:S04]  /*0c60*/  LDL R2, [R1] ;  /* 0x0000000001027983 */ /* 0x0000a80000100800 */
[----:B------:R-:W-:Y:S02]  /*0c70*/  IMAD.MOV R0, RZ, RZ, -R7 ;  /* 0x000000ffff007224 */ /* 0x000fe400078e0a07 */
[----:B------:R-:W-:-:S06]  /*0c80*/  IMAD.HI.U32 R3, R3, R8, RZ ;  /* 0x0000000803037227 */ /* 0x000fcc00078e00ff */
[----:B------:R-:W-:-:S05]  /*0c90*/  IMAD R3, R3, R0, R8 ;  /* 0x0000000003037224 */ /* 0x000fca00078e0208 */
[----:B------:R-:W-:-:S12]  /*0ca0*/  ISETP.GT.U32.AND P0, PT, R6, R3, PT ;  /* 0x000000030600720c */ /* 0x000fd80003f04070 */
[----:B------:R-:W-:Y:S01]  /*0cb0*/  @!P0 IMAD.IADD R3, R3, 0x1, -R6 ;  /* 0x0000000103038824 */ /* 0x000fe200078e0a06 */
[----:B------:R-:W-:-:S04]  /*0cc0*/  ISETP.NE.AND P0, PT, R5, RZ, PT ;  /* 0x000000ff0500720c */ /* 0x000fc80003f05270 */
[----:B------:R-:W-:-:S12]  /*0cd0*/  ISETP.GT.U32.AND P1, PT, R6, R3, PT ;  /* 0x000000030600720c */ /* 0x000fd80003f24070 */
[----:B------:R-:W-:-:S04]  /*0ce0*/  @!P1 IMAD.IADD R3, R3, 0x1, -R6 ;  /* 0x0000000103039824 */ /* 0x000fc800078e0a06 */
[----:B------:R-:W-:-:S04]  /*0cf0*/  IMAD.MOV.U32 R4, RZ, RZ, R3 ;  /* 0x000000ffff047224 */ /* 0x000fc800078e0003 */
[----:B------:R-:W-:Y:S01]  /*0d00*/  @!P2 IMAD.MOV R4, RZ, RZ, -R4 ;  /* 0x000000ffff04a224 */ /* 0x000fe200078e0a04 */
[----:B0-----:R-:W-:-:S04]  /*0d10*/  IADD3 R1, R1, 0x8, RZ ;  /* 0x0000000801017810 */ /* 0x001fc80007ffe0ff */
[----:B------:R-:W-:Y:S01]  /*0d20*/  @!P0 LOP3.LUT R4, RZ, R5, RZ, 0x33, !PT ;  /* 0x00000005ff048212 */ /* 0x000fe200078e33ff */
[----:B--2---:R-:W-:Y:S07]  /*0d30*/  RET.REL.NODEC R20 `(_Z7argtestPiS_S_) ;  /* 0xfffff2c014007950 */ /* 0x004fee0003c3ffff */
.L_x_5:
[----:B------:R-:W-:-:S00]  /*0d40*/  BRA `(.L_x_5) ;  /* 0xfffffff000007947 */ /* 0x000fc0000383ffff */
[----:B------:R-:W-:-:S00]  /*0d50*/  NOP ;  /* 0x0000000000007918 */ /* 0x000fc00000000000 */
[----:B------:R-:W-:-:S00]  /*0d60*/  NOP ;  /* 0x0000000000007918 */ /* 0x000fc00000000000 */
[----:B------:R-:W-:-:S00]  /*0d70*/  NOP ;  /* 0x0000000000007918 */ /* 0x000fc00000000000 */
.L_x_17:


//--------------------- .text._Z11shared_testfPf  --------------------------
	.section	.text._Z11shared_testfPf,"ax",@progbits
	.sectionflags	@"SHF_BARRIERS=1"
	.sectioninfo	@"SHI_REGISTERS=12"
	.align	128
        .global         _Z11shared_testfPf
        .type           _Z11shared_testfPf,@function
        .size           _Z11shared_testfPf,(.L_x_19 - _Z11shared_testfPf)
        .other          _Z11shared_testfPf,@"STO_CUDA_ENTRY STV_DEFAULT"
_Z11shared_testfPf:
.text._Z11shared_testfPf:
[----:B------:R-:W-:-:S08]  /*0000*/  IMAD.MOV.U32 R1, RZ, RZ, c[0x0][0x28] ;  /* 0x00000a00ff017624 */ /* 0x000fd000078e00ff */
[----:B------:R-:W0:Y:S01]  /*0010*/  S2R R8, SR_TID.X ;  /* 0x0000000000087919 */ /* 0x000e220000002100 */
[----:B------:R-:W-:-:S03]  /*0020*/  IMAD.MOV.U32 R5, RZ, RZ, 0x4 ;  /* 0x00000004ff057424 */ /* 0x000fc600078e00ff */
[----:B------:R-:W0:Y:S02]  /*0030*/  S2R R3, SR_CTAID.X ;  /* 0x0000000000037919 */ /* 0x000e240000002500 */
[----:B0-----:R-:W-:-:S04]  /*0040*/  IMAD R0, R3, c[0x0][0x0], R8 ;  /* 0x0000000003007a24 */ /* 0x001fc800078e0208 */
[----:B------:R-:W-:-:S08]  /*0050*/  IMAD.WIDE R2, R0, R5, c[0x0][0x168] ;  /* 0x00005a0000027625 */ /* 0x000fd000078e0205 */
[----:B------:R-:W2:Y:S01]  /*0060*/  LDG.E.SYS R4, [R2] ;  /* 0x0000000002047381 */ /* 0x000ea200001ee900 */
[----:B------:R-:W-:Y:S02]  /*0070*/  SHF.R.S32.HI R5, RZ, 0x1f, R0 ;  /* 0x0000001fff057819 */ /* 0x000fe40000011400 */
[----:B------:R-:W-:Y:S02]  /*0080*/  IADD3 R6, -R8, 0x400, RZ ;  /* 0x0000040008067810 */ /* 0x000fe40007ffe1ff */
[----:B------:R-:W-:-:S04]  /*0090*/  LEA.HI R5, R5, R0, RZ, 0xb ;  /* 0x0000000005057211 */ /* 0x000fc800078f58ff */
[----:B------:R-:W-:-:S05]  /*00a0*/  LOP3.LUT R7, R5, 0x3ffff800, RZ, 0xc0, !PT ;  /* 0x3ffff80005077812 */ /* 0x000fca00078ec0ff */
[C---:B------:R-:W-:Y:S01]  /*00b0*/  IMAD.IADD R7, R0.reuse, 0x1, -R7 ;  /* 0x0000000100077824 */ /* 0x040fe200078e0a07 */
[----:B------:R-:W-:Y:S02]  /*00c0*/  IADD3 R0, -R0, 0x800, RZ ;  /* 0x0000080000007810 */ /* 0x000fe40007ffe1ff */
[----:B--2---:R-:W-:-:S04]  /*00d0*/  FSETP.GT.AND P0, PT, R4, c[0x0][0x160], PT ;  /* 0x0000580004007a0b */ /* 0x004fc80003f04000 */
[C---:B------:R-:W-:Y:S01]  /*00e0*/  FSEL R5, R4.reuse, c[0x0][0x160], P0 ;  /* 0x0000580004057a08 */ /* 0x040fe20000000000 */
[----:B------:R-:W-:-:S07]  /*00f0*/  FMUL R4, R4, c[0x0][0x160] ;  /* 0x0000580004047a20 */ /* 0x000fce0000400000 */
[----:B------:R-:W-:Y:S04]  /*0100*/  STS [R8.X4], R5 ;  /* 0x0000000508007388 */ /* 0x000fe80000004800 */
[----:B------:R-:W-:Y:S04]  /*0110*/  STS [R7.X4+0x1010], R4 ;  /* 0x0010100407007388 */ /* 0x000fe80000004800 */
[----:B------:R-:W-:Y:S05]  /*0120*/  BAR.SYNC 0x0 ;  /* 0x0000000000007b1d */ /* 0x000fea0000000000 */
[----:B------:R-:W-:Y:S04]  /*0130*/  LDS.U R6, [R6.X4] ;  /* 0x0000000006067984 */ /* 0x000fe80000005800 */
[----:B------:R-:W0:Y:S02]  /*0140*/  LDS.U R9, [R0.X4+0x1010] ;  /* 0x0010100000097984 */ /* 0x000e240000005800 */
[----:B0-----:R-:W-:-:S08]  /*0150*/  FADD R9, R6, R9 ;  /* 0x0000000906097221 */ /* 0x001fd00000000000 */
[----:B------:R-:W-:Y:S01]  /*0160*/  STG.E.SYS [R2], R9 ;  /* 0x0000000902007386 */ /* 0x000fe2000010e900 */
[----:B------:R-:W-:Y:S05]  /*0170*/  EXIT ;  /* 0x000000000000794d */ /* 0x000fea0003800000 */
.L_x_6:
[----:B------:R-:W-:-:S00]  /*0180*/  BRA `(.L_x_6) ;  /* 0xfffffff000007947 */ /* 0x000fc0000383ffff */
[----:B------:R-:W-:-:S00]  /*0190*/  NOP ;  /* 0x0000000000007918 */ /* 0x000fc00000000000 */
[----:B------:R-:W-:-:S00]  /*01a0*/  NOP ;  /* 0x0000000000007918 */ /* 0x000fc00000000000 */
[----:B------:R-:W-:-:S00]  /*01b0*/  NOP ;  /* 0x0000000000007918 */ /* 0x000fc00000000000 */
[----:B------:R-:W-:-:S00]  /*01c0*/  NOP ;  /* 0x0000000000007918 */ /* 0x000fc00000000000 */
[----:B------:R-:W-:-:S00]  /*01d0*/  NOP ;  /* 0x0000000000007918 */ /* 0x000fc00000000000 */
[----:B------:R-:W-:-:S00]  /*01e0*/  NOP ;  /* 0x0000000000007918 */ /* 0x000fc00000000000 */
[----:B------:R-:W-:-:S00]  /*01f0*/  NOP ;  /* 0x0000000000007918 */ /* 0x000fc00000000000 */
.L_x_19:


//--------------------- .text._Z11nvinfo_testiiPi --------------------------
	.section	.text._Z11nvinfo_testiiPi,"ax",@progbits
	.sectioninfo	@"SHI_REGISTERS=10"
	.align	128
        .global         _Z11nvinfo_testiiPi
        .type           _Z11nvinfo_testiiPi,@function
        .size           _Z11nvinfo_testiiPi,(.L_x_20 - _Z11nvinfo_testiiPi)
        .other          _Z11nvinfo_testiiPi,@"STO_CUDA_ENTRY STV_DEFAULT"
_Z11nvinfo_testiiPi:
.text._Z11nvinfo_testiiPi:
[----:B------:R-:W-:-:S08]  /*0000*/  MOV R1, c[0x0][0x28] ;  /* 0x00000a0000017a02 */ /* 0x000fd00000000f00 */
[----:B------:R-:W0:Y:S01]  /*0010*/  S2R R2, SR_TID.X ;  /* 0x0000000000027919 */ /* 0x000e220000002100 */
[----:B------:R-:W-:-:S03]  /*0020*/  MOV R3, 0x4 ;  /* 0x0000000400037802 */ /* 0x000fc60000000f00 */
[----:B------:R-:W0:Y:S02]  /*0030*/  S2R R7, SR_CTAID.X ;  /* 0x0000000000077919 */ /* 0x000e240000002500 */
[----:B0-----:R-:W-:-:S04]  /*0040*/  IMAD R2, R7, c[0x0][0x0], R2 ;  /* 0x0000000007027a24 */ /* 0x001fc800078e0202 */
[----:B------:R-:W-:-:S08]  /*0050*/  IMAD.WIDE R2, R2, R3, c[0x0][0x168] ;  /* 0x00005a0002027625 */ /* 0x000fd000078e0203 */
[----:B------:R-:W2:Y:S04]  /*0060*/  LDG.E.SYS R5, [R2] ;  /* 0x0000000002057381 */ /* 0x000ea800001ee900 */
[----:B------:R-:W0:Y:S04]  /*0070*/  S2UR UR4, SR_CTAID.Y ;  /* 0x00000000000479c3 */ /* 0x000e280000002600 */
[----:B------:R-:W0:Y:S02]  /*0080*/  S2R R0, SR_CTAID.Z ;  /* 0x0000000000007919 */ /* 0x000e240000002700 */
[----:B0-----:R-:W-:-:S04]  /*0090*/  IADD3 R0, R0, UR4, R7 ;  /* 0x0000000400007c10 */ /* 0x001fc8000fffe007 */
[----:B--2---:R-:W-:-:S08]  /*00a0*/  IADD3 R5, R0, R5, RZ ;  /* 0x0000000500057210 */ /* 0x004fd00007ffe0ff */
[----:B------:R-:W-:Y:S01]  /*00b0*/  STG.E.SYS [R2], R5 ;  /* 0x0000000502007386 */ /* 0x000fe2000010e900 */
[----:B------:R-:W-:Y:S05]  /*00c0*/  EXIT ;  /* 0x000000000000794d */ /* 0x000fea0003800000 */
.L_x_7:
[----:B------:R-:W-:-:S00]  /*00d0*/  BRA `(.L_x_7) ;  /* 0xfffffff000007947 */ /* 0x000fc0000383ffff */
[----:B------:R-:W-:-:S00]  /*00e0*/  NOP ;  /* 0x0000000000007918 */ /* 0x000fc00000000000 */
[----:B------:R-:W-:-:S00]  /*00f0*/  NOP ;  /* 0x0000000000007918 */ /* 0x000fc00000000000 */
.L_x_20:


//--------------------- .text._Z5childPii         --------------------------
	.section	.text._Z5childPii,"ax",@progbits
	.sectioninfo	@"SHI_REGISTERS=14"
	.align	128
        .global         _Z5childPii
        .type           _Z5childPii,@function
        .size           _Z5childPii,(.L_x_21 - _Z5childPii)
        .other          _Z5childPii,@"STO_CUDA_ENTRY STV_DEFAULT"
_Z5childPii:
.text._Z5childPii:
[----:B------:R-:W-:-:S08]  /*0000*/  MOV R1, c[0x0][0x28] ;  /* 0x00000a0000017a02 */ /* 0x000fd00000000f00 */
[----:B------:R-:W0:Y:S01]  /*0010*/  S2R R6, SR_TID.X ;  /* 0x0000000000067919 */ /* 0x000e220000002100 */
[----:B------:R-:W-:Y:S02]  /*0020*/  UMOV UR5, 32@lo(GlobalC2) ;  /* 0x0000000000057882 */ /* 0x000fe40000000000 */
[----:B------:R-:W-:Y:S01]  /*0030*/  UMOV UR6, 32@hi(GlobalC2) ;  /* 0x0000000000067882 */ /* 0x000fe20000000000 */
[----:B------:R-:W0:Y:S01]  /*0040*/  S2R R7, SR_CTAID.X ;  /* 0x0000000000077919 */ /* 0x000e220000002500 */
[----:B------:R-:W-:Y:S01]  /*0050*/  UMOV UR4, 32@lo(GlobalC1) ;  /* 0x0000000000047882 */ /* 0x000fe20000000000 */
[----:B------:R-:W-:Y:S01]  /*0060*/  IMAD.U32 R4, RZ, RZ, UR5 ;  /* 0x00000005ff047e24 */ /* 0x000fe2000f8e00ff */
[----:B------:R-:W-:Y:S01]  /*0070*/  UMOV UR5, 32@hi(GlobalC1) ;  /* 0x0000000000057882 */ /* 0x000fe20000000000 */
[----:B------:R-:W-:Y:S01]  /*0080*/  MOV R2, UR4 ;  /* 0x0000000400027c02 */ /* 0x000fe20008000f00 */
[----:B0-----:R-:W-:Y:S01]  /*0090*/  IMAD R7, R7, c[0x0][0x0], R6 ;  /* 0x0000000007077a24 */ /* 0x001fe200078e0206 */
[----:B------:R-:W-:-:S04]  /*00a0*/  MOV R6, RZ ;  /* 0x000000ff00067202 */ /* 0x000fc80000000f00 */
[--C-:B------:R-:W-:Y:S01]  /*00b0*/  SHF.R.S32.HI R5, RZ, 0x1f, R7.reuse ;  /* 0x0000001fff057819 */ /* 0x100fe20000011407 */
[----:B------:R-:W-:-:S03]  /*00c0*/  IMAD.HI R0, R7, -0x6db6db6d, R6 ;  /* 0x9249249307007827 */ /* 0x000fc600078e0206 */
[----:B------:R-:W-:-:S04]  /*00d0*/  LEA.HI R5, R5, R7, RZ, 0x4 ;  /* 0x0000000705057211 */ /* 0x000fc800078f20ff */
[----:B------:R-:W-:-:S04]  /*00e0*/  SHF.R.U32.HI R3, RZ, 0x1f, R0 ;  /* 0x0000001fff037819 */ /* 0x000fc80000011600 */
[----:B------:R-:W-:Y:S02]  /*00f0*/  LEA.HI.SX32 R6, R0, R3, 0x1e ;  /* 0x0000000300067211 */ /* 0x000fe400078ff2ff */
[----:B------:R-:W-:Y:S02]  /*0100*/  LOP3.LUT R3, R5, 0xfffffff0, RZ, 0xc0, !PT ;  /* 0xfffffff005037812 */ /* 0x000fe400078ec0ff */
[----:B------:R-:W-:Y:S01]  /*0110*/  MOV R5, UR6 ;  /* 0x0000000600057c02 */ /* 0x000fe20008000f00 */
[----:B------:R-:W-:Y:S02]  /*0120*/  IMAD R9, R6, -0x7, R7 ;  /* 0xfffffff906097824 */ /* 0x000fe400078e0207 */
[----:B------:R-:W-:Y:S02]  /*0130*/  IMAD.IADD R11, R7, 0x1, -R3 ;  /* 0x00000001070b7824 */ /* 0x000fe400078e0a03 */
[----:B------:R-:W-:Y:S02]  /*0140*/  IMAD.U32 R3, RZ, RZ, UR5 ;  /* 0x00000005ff037e24 */ /* 0x000fe4000f8e00ff */
[----:B------:R-:W-:Y:S01]  /*0150*/  IMAD.WIDE R4, R11, 0x4, R4 ;  /* 0x000000040b047825 */ /* 0x000fe200078e0204 */
[----:B------:R-:W-:-:S03]  /*0160*/  MOV R11, 0x4 ;  /* 0x00000004000b7802 */ /* 0x000fc60000000f00 */
[----:B------:R-:W-:-:S04]  /*0170*/  IMAD.WIDE R2, R9, 0x4, R2 ;  /* 0x0000000409027825 */ /* 0x000fc800078e0202 */
[----:B------:R-:W-:Y:S01]  /*0180*/  IMAD.WIDE R6, R7, R11, c[0x0][0x160] ;  /* 0x0000580007067625 */ /* 0x000fe200078e020b */
[----:B------:R-:W2:Y:S04]  /*0190*/  LDG.E.SYS R5, [R4] ;  /* 0x0000000004057381 */ /* 0x000ea800001ee900 */
[----:B------:R-:W2:Y:S04]  /*01a0*/  LDG.E.SYS R2, [R2] ;  /* 0x0000000002027381 */ /* 0x000ea800001ee900 */
[----:B------:R-:W3:Y:S01]  /*01b0*/  LDG.E.SYS R9, [R6] ;  /* 0x0000000006097381 */ /* 0x000ee200001ee900 */
[----:B------:R-:W-:-:S06]  /*01c0*/  IMAD R8, R11, c[0x0][0x168], RZ ;  /* 0x00005a000b087a24 */ /* 0x000fcc00078e02ff */
[----:B------:R-:W0:Y:S08]  /*01d0*/  LDC R0, c[0x3][R8] ;  /* 0x00c0000008007b82 */ /* 0x000e300000000800 */
[----:B------:R-:W0:Y:S02]  /*01e0*/  LDC R11, c[0x3][R8+0x2c] ;  /* 0x00c00b00080b7b82 */ /* 0x000e240000000800 */
[----:B0-----:R-:W-:-:S02]  /*01f0*/  IADD3 R11, R0, R11, RZ ;  /* 0x0000000b000b7210 */ /* 0x001fc40007ffe0ff */
[----:B--2---:R-:W-:-:S05]  /*0200*/  IADD3 R0, R5, c[0x0][0x168], R2 ;  /* 0x00005a0005007a10 */ /* 0x004fca0007ffe002 */
[----:B---3--:R-:W-:-:S08]  /*0210*/  IMAD R9, R0, R9, R11 ;  /* 0x0000000900097224 */ /* 0x008fd000078e020b */
[----:B------:R-:W-:Y:S01]  /*0220*/  STG.E.SYS [R6], R9 ;  /* 0x0000000906007386 */ /* 0x000fe2000010e900 */
[----:B------:R-:W-:Y:S05]  /*0230*/  EXIT ;  /* 0x000000000000794d */ /* 0x000fea0003800000 */
.L_x_8:
[----:B------:R-:W-:-:S00]  /*0240*/  BRA `(.L_x_8) ;  /* 0xfffffff000007947 */ /* 0x000fc0000383ffff */
[----:B------:R-:W-:-:S00]  /*0250*/  NOP ;  /* 0x0000000000007918 */ /* 0x000fc00000000000 */
[----:B------:R-:W-:-:S00]  /*0260*/  NOP ;  /* 0x0000000000007918 */ /* 0x000fc00000000000 */
[----:B------:R-:W-:-:S00]  /*0270*/  NOP ;  /* 0x0000000000007918 */ /* 0x000fc00000000000 */
.L_x_21:


//--------------------- .text._Z10local_testiiPi  --------------------------
	.section	.text._Z10local_testiiPi,"ax",@progbits
	.sectioninfo	@"SHI_REGISTERS=13"
	.align	128
        .global         _Z10local_testiiPi
        .type           _Z10local_testiiPi,@function
        .size           _Z10local_testiiPi,(.L_x_22 - _Z10local_testiiPi)
        .other          _Z10local_testiiPi,@"STO_CUDA_ENTRY STV_DEFAULT"
_Z10local_testiiPi:
.text._Z10local_testiiPi:
[----:B------:R-:W-:-:S08]  /*0000*/  IMAD.MOV.U32 R1, RZ, RZ, c[0x0][0x28] ;  /* 0x00000a00ff017624 */ /* 0x000fd000078e00ff */
[----:B------:R-:W0:Y:S01]  /*0010*/  S2R R0, SR_TID.X ;  /* 0x0000000000007919 */ /* 0x000e220000002100 */
[----:B------:R-:W-:Y:S01]  /*0020*/  IMAD.MOV.U32 R4, RZ, RZ, c[0x0][0x160] ;  /* 0x00005800ff047624 */ /* 0x000fe200078e00ff */
[----:B------:R-:W-:Y:S01]  /*0030*/  IADD3 R1, R1, -0x48, RZ ;  /* 0xffffffb801017810 */ /* 0x000fe20007ffe0ff */
[----:B------:R-:W-:Y:S01]  /*0040*/  IMAD.MOV.U32 R8, RZ, RZ, c[0x0][0x164] ;  /* 0x00005900ff087624 */ /* 0x000fe200078e00ff */
[----:B------:R-:W0:Y:S02]  /*0050*/  S2R R3, SR_CTAID.X ;  /* 0x0000000000037919 */ /* 0x000e240000002500 */
[----:B------:R-:W-:Y:S01]  /*0060*/  SHF.L.U32 R2, R4, 0x1, RZ ;  /* 0x0000000104027819 */ /* 0x000fe200000006ff */
[----:B------:R-:W-:Y:S01]  /*0070*/  IMAD R8, R8, 0x4, R1 ;  /* 0x0000000408087824 */ /* 0x000fe200078e0201 */
[----:B------:R-:W-:-:S03]  /*0080*/  LEA R5, R4, R1, 0x2 ;  /* 0x0000000104057211 */ /* 0x000fc600078e10ff */
[----:B------:R-:W-:Y:S02]  /*0090*/  IMAD R7, R2, 0x4, R1 ;  /* 0x0000000402077824 */ /* 0x000fe400078e0201 */
[----:B0-----:R-:W-:-:S05]  /*00a0*/  IMAD R0, R3, c[0x0][0x0], R0 ;  /* 0x0000000003007a24 */ /* 0x001fca00078e0200 */
[C---:B------:R-:W-:Y:S02]  /*00b0*/  IADD3 R4, R0.reuse, 0x1, RZ ;  /* 0x0000000100047810 */ /* 0x040fe40007ffe0ff */
[----:B------:R-:W-:Y:S01]  /*00c0*/  SHF.L.U32 R6, R0, 0x1, RZ ;  /* 0x0000000100067819 */ /* 0x000fe200000006ff */
[----:B------:R-:W-:Y:S05]  /*00d0*/  STL [R5], R0 ;  /* 0x0000000005007387 */ /* 0x000fea0000100800 */
[----:B------:R-:W-:Y:S04]  /*00e0*/  STL [R5+0x4], R4 ;  /* 0x0000040405007387 */ /* 0x000fe80000100800 */
[----:B------:R-:W-:Y:S04]  /*00f0*/  STL [R7], R6 ;  /* 0x0000000607007387 */ /* 0x000fe80000100800 */
[----:B------:R-:W2:Y:S04]  /*0100*/  LDL R9, [R8] ;  /* 0x0000000008097983 */ /* 0x000ea80000100800 */
[----:B------:R-:W2:Y:S01]  /*0110*/  LDL R10, [R8+0x4] ;  /* 0x00000400080a7983 */ /* 0x000ea20000100800 */
[----:B------:R-:W-:-:S05]  /*0120*/  MOV R3, 0x4 ;  /* 0x0000000400037802 */ /* 0x000fca0000000f00 */
[----:B------:R-:W-:Y:S01]  /*0130*/  IMAD.WIDE R2, R0, R3, c[0x0][0x168] ;  /* 0x00005a0000027625 */ /* 0x000fe200078e0203 */
[----:B--2---:R-:W-:-:S08]  /*0140*/  IADD3 R9, R9, R10, RZ ;  /* 0x0000000a09097210 */ /* 0x004fd00007ffe0ff */
[----:B------:R-:W-:Y:S01]  /*0150*/  STG.E.SYS [R2], R9 ;  /* 0x0000000902007386 */ /* 0x000fe2000010e900 */
[----:B------:R-:W-:Y:S05]  /*0160*/  EXIT ;  /* 0x000000000000794d */ /* 0x000fea0003800000 */
.L_x_9:
[----:B------:R-:W-:-:S00]  /*0170*/  BRA `(.L_x_9) ;  /* 0xfffffff000007947 */ /* 0x000fc0000383ffff */
.L_x_22:


//--------------------- .text._Z4test6float4PS_   --------------------------
	.section	.text._Z4test6float4PS_,"ax",@progbits
	.sectioninfo	@"SHI_REGISTERS=10"
	.align	128
        .global         _Z4test6float4PS_
        .type           _Z4test6float4PS_,@function
        .size           _Z4test6float4PS_,(.L_x_23 - _Z4test6float4PS_)
        .other          _Z4test6float4PS_,@"STO_CUDA_ENTRY STV_DEFAULT"
_Z4test6float4PS_:
.text._Z4test6float4PS_:
[----:B------:R-:W-:-:S08]  /*0000*/  MOV R1, c[0x0][0x28] ;  /* 0x00000a0000017a02 */ /* 0x000fd00000000f00 */
[----:B------:R-:W0:Y:S01]  /*0010*/  S2R R2, SR_TID.X ;  /* 0x0000000000027919 */ /* 0x000e220000002100 */
[----:B------:R-:W-:-:S05]  /*0020*/  MOV R3, 0x10 ;  /* 0x0000001000037802 */ /* 0x000fca0000000f00 */
[----:B0-----:R-:W-:-:S08]  /*0030*/  IMAD.WIDE R2, R2, R3, c[0x0][0x170] ;  /* 0x00005c0002027625 */ /* 0x001fd000078e0203 */
[----:B------:R-:W2:Y:S02]  /*0040*/  LDG.E.128.SYS R4, [R2] ;  /* 0x0000000002047381 */ /* 0x000ea400001eed00 */
[----:B--2---:R-:W-:Y:S02]  /*0050*/  FFMA R7, R7, c[0x0][0x16c], R7 ;  /* 0x00005b0007077a23 */ /* 0x004fe40000000007 */
[----:B------:R-:W-:Y:S02]  /*0060*/  FFMA R6, R6, c[0x0][0x168], R6 ;  /* 0x00005a0006067a23 */ /* 0x000fe40000000006 */
[----:B------:R-:W-:Y:S02]  /*0070*/  FFMA R5, R5, c[0x0][0x164], R5 ;  /* 0x0000590005057a23 */ /* 0x000fe40000000005 */
[----:B------:R-:W-:Y:S02]  /*0080*/  FFMA R4, R4, c[0x0][0x160], R4 ;  /* 0x0000580004047a23 */ /* 0x000fe40000000004 */
[----:B------:R-:W-:-:S02]  /*0090*/  FFMA R7, R7, c[0x0][0x16c], R7 ;  /* 0x00005b0007077a23 */ /* 0x000fc40000000007 */
[----:B------:R-:W-:Y:S02]  /*00a0*/  FFMA R6, R6, c[0x0][0x168], R6 ;  /* 0x00005a0006067a23 */ /* 0x000fe40000000006 */
[----:B------:R-:W-:Y:S02]  /*00b0*/  FFMA R5, R5, c[0x0][0x164], R5 ;  /* 0x0000590005057a23 */ /* 0x000fe40000000005 */
        /* <DEDUP_REMOVED lines=56> */
[----:B------:R-:W-:-:S08]  /*0440*/  FFMA R4, R4, c[0x0][0x160], R4 ;  /* 0x0000580004047a23 */ /* 0x000fd00000000004 */
[----:B------:R-:W-:Y:S01]  /*0450*/  STG.E.128.SYS [R2], R4 ;  /* 0x0000000402007386 */ /* 0x000fe2000010ed00 */
[----:B------:R-:W-:Y:S05]  /*0460*/  EXIT ;  /* 0x000000000000794d */ /* 0x000fea0003800000 */
.L_x_10:
[----:B------:R-:W-:-:S00]  /*0470*/  BRA `(.L_x_10) ;  /* 0xfffffff000007947 */ /* 0x000fc0000383ffff */
.L_x_23:


//--------------------- .nv.global.init           --------------------------
	.section	.nv.global.init,"aw",@progbits
	.align	8
.nv.global.init:
	.type		flist,@object
	.size		flist,(__cudart_i2opi_f - flist)
flist:
        /*0000*/ 	.byte	0x08, 0x00, 0x00, 0x00, 0x00, 0x00, 0x00, 0x00, 0x10, 0x00, 0x00, 0x00, 0x00, 0x00, 0x00, 0x00
        /*0010*/ 	.byte	0x18, 0x00, 0x00, 0x00, 0x00, 0x00, 0x00, 0x00, 0x20, 0x00, 0x00, 0x00, 0x00, 0x00, 0x00, 0x00
        /*0020*/ 	.byte	0x28, 0x00, 0x00, 0x00, 0x00, 0x00, 0x00, 0x00, 0x30, 0x00, 0x00, 0x00, 0x00, 0x00, 0x00, 0x00
        /*0030*/ 	.byte	0x38, 0x00, 0x00, 0x00, 0x00, 0x00, 0x00, 0x00
	.type		__cudart_i2opi_f,@object
	.size		__cudart_i2opi_f,($str - __cudart_i2opi_f)
__cudart_i2opi_f:
        /*0038*/ 	.byte	0x41, 0x90, 0x43, 0x3c, 0x99, 0x95, 0x62, 0xdb, 0xc0, 0xdd, 0x34, 0xf5, 0xd1, 0x57, 0x27, 0xfc
        /*0048*/ 	.byte	0x29, 0x15, 0x44, 0x4e, 0x6e, 0x83, 0xf9, 0xa2
	.type		$str,@object
	.size		$str,(.L_6 - $str)
$str:
        /*0050*/ 	.byte	0x61, 0x5b, 0x25, 0x64, 0x5d, 0x20, 0x3d, 0x20, 0x25, 0x64, 0x0a, 0x00
.L_6:


//--------------------- .nv.shared._Z7argtestPiS_S_ --------------------------
	.section	.nv.shared._Z7argtestPiS_S_,"aw",@nobits
	.align	16


//--------------------- .nv.global                --------------------------
	.section	.nv.global,"aw",@nobits
	.align	4
.nv.global:
	.type		GlobalC1,@object
	.size		GlobalC1,(GlobalC2 - GlobalC1)
GlobalC1:
	.zero		28
	.type		GlobalC2,@object
	.size		GlobalC2,(.L_4 - GlobalC2)
GlobalC2:
	.zero		132
.L_4:


//--------------------- .nv.shared._Z11shared_testfPf --------------------------
	.section	.nv.shared._Z11shared_testfPf,"aw",@nobits
	.align	16
.nv.shared._Z11shared_testfPf:
	.zero		4112


//--------------------- .nv.shared._Z11nvinfo_testiiPi --------------------------
	.section	.nv.shared._Z11nvinfo_testiiPi,"aw",@nobits
	.align	16


//--------------------- .nv.shared._Z5childPii    --------------------------
	.section	.nv.shared._Z5childPii,"aw",@nobits
	.align	16


//--------------------- .nv.shared._Z10local_testiiPi --------------------------
	.section	.nv.shared._Z10local_testiiPi,"aw",@nobits
	.align	16


//--------------------- .nv.shared._Z4test6float4PS_ --------------------------
	.section	.nv.shared._Z4test6float4PS_,"aw",@nobits
	.align	16


//--------------------- SYMBOLS --------------------------

	.type		texRef2d,@"STT_CUDA_TEXTURE"
	.type		texRef1d,@"STT_CUDA_TEXTURE"
	.type		inputSurfRef,@"STT_CUDA_SURFACE"
	.type		outputSurfRef,@"STT_CUDA_SURFACE"
	.type		vprintf,@function
